//
// Generated by NVIDIA NVVM Compiler
//
// Compiler Build ID: CL-36424714
// Cuda compilation tools, release 13.0, V13.0.88
// Based on NVVM 20.0.0
//

.version 9.0
.target sm_100
.address_size 64

	// .globl	frama_batch_f32

.visible .entry frama_batch_f32(
	.param .u64 .ptr .align 1 frama_batch_f32_param_0,
	.param .u64 .ptr .align 1 frama_batch_f32_param_1,
	.param .u64 .ptr .align 1 frama_batch_f32_param_2,
	.param .u64 .ptr .align 1 frama_batch_f32_param_3,
	.param .u64 .ptr .align 1 frama_batch_f32_param_4,
	.param .u64 .ptr .align 1 frama_batch_f32_param_5,
	.param .u32 frama_batch_f32_param_6,
	.param .u32 frama_batch_f32_param_7,
	.param .u32 frama_batch_f32_param_8,
	.param .u64 .ptr .align 1 frama_batch_f32_param_9
)
{
	.local .align 16 .b8 	__local_depot0[24576];
	.reg .b64 	%SP;
	.reg .b64 	%SPL;
	.reg .pred 	%p<134>;
	.reg .b16 	%rs<4>;
	.reg .b32 	%r<361>;
	.reg .b32 	%f<268>;
	.reg .b64 	%rd<257>;

	mov.u64 	%SPL, __local_depot0;
	ld.param.u64 	%rd33, [frama_batch_f32_param_0];
	ld.param.u64 	%rd34, [frama_batch_f32_param_1];
	ld.param.u64 	%rd35, [frama_batch_f32_param_2];
	ld.param.u64 	%rd36, [frama_batch_f32_param_3];
	ld.param.u64 	%rd37, [frama_batch_f32_param_4];
	ld.param.u64 	%rd38, [frama_batch_f32_param_5];
	ld.param.u32 	%r147, [frama_batch_f32_param_7];
	ld.param.u32 	%r289, [frama_batch_f32_param_8];
	ld.param.u64 	%rd39, [frama_batch_f32_param_9];
	cvta.to.global.u64 	%rd1, %rd35;
	cvta.to.global.u64 	%rd2, %rd34;
	cvta.to.global.u64 	%rd3, %rd33;
	mov.u32 	%r148, %ctaid.x;
	mov.u32 	%r149, %ntid.x;
	mov.u32 	%r150, %tid.x;
	mad.lo.s32 	%r1, %r148, %r149, %r150;
	setp.ge.s32 	%p1, %r1, %r147;
	@%p1 bra 	$L__BB0_125;
	ld.param.u32 	%r270, [frama_batch_f32_param_6];
	cvta.to.global.u64 	%rd4, %rd39;
	add.u64 	%rd5, %SPL, 0;
	add.u64 	%rd6, %SPL, 4096;
	add.u64 	%rd250, %SPL, 8192;
	add.u64 	%rd249, %SPL, 12288;
	add.u64 	%rd253, %SPL, 16384;
	add.u64 	%rd254, %SPL, 20480;
	mul.lo.s32 	%r2, %r270, %r1;
	mul.wide.s32 	%rd46, %r2, 4;
	add.s64 	%rd11, %rd4, %rd46;
	setp.lt.s32 	%p2, %r270, 1;
	@%p2 bra 	$L__BB0_14;
	ld.param.u32 	%r271, [frama_batch_f32_param_6];
	and.b32  	%r3, %r271, 15;
	setp.lt.u32 	%p3, %r271, 16;
	mov.b32 	%r281, 0;
	@%p3 bra 	$L__BB0_5;
	ld.param.u32 	%r272, [frama_batch_f32_param_6];
	and.b32  	%r281, %r272, 2147483632;
	neg.s32 	%r279, %r281;
	add.s64 	%rd48, %rd46, %rd4;
	add.s64 	%rd243, %rd48, 32;
$L__BB0_4:
	.pragma "nounroll";
	mov.b32 	%r152, 2147483647;
	st.global.u32 	[%rd243+-32], %r152;
	st.global.u32 	[%rd243+-28], %r152;
	st.global.u32 	[%rd243+-24], %r152;
	st.global.u32 	[%rd243+-20], %r152;
	st.global.u32 	[%rd243+-16], %r152;
	st.global.u32 	[%rd243+-12], %r152;
	st.global.u32 	[%rd243+-8], %r152;
	st.global.u32 	[%rd243+-4], %r152;
	st.global.u32 	[%rd243], %r152;
	st.global.u32 	[%rd243+4], %r152;
	st.global.u32 	[%rd243+8], %r152;
	st.global.u32 	[%rd243+12], %r152;
	st.global.u32 	[%rd243+16], %r152;
	st.global.u32 	[%rd243+20], %r152;
	st.global.u32 	[%rd243+24], %r152;
	st.global.u32 	[%rd243+28], %r152;
	add.s32 	%r279, %r279, 16;
	add.s64 	%rd243, %rd243, 64;
	setp.ne.s32 	%p4, %r279, 0;
	@%p4 bra 	$L__BB0_4;
$L__BB0_5:
	setp.eq.s32 	%p5, %r3, 0;
	@%p5 bra 	$L__BB0_14;
	ld.param.u32 	%r273, [frama_batch_f32_param_6];
	and.b32  	%r9, %r273, 7;
	setp.lt.u32 	%p6, %r3, 8;
	@%p6 bra 	$L__BB0_8;
	mul.wide.u32 	%rd49, %r281, 4;
	add.s64 	%rd50, %rd11, %rd49;
	mov.b32 	%r153, 2147483647;
	st.global.u32 	[%rd50], %r153;
	st.global.u32 	[%rd50+4], %r153;
	st.global.u32 	[%rd50+8], %r153;
	st.global.u32 	[%rd50+12], %r153;
	st.global.u32 	[%rd50+16], %r153;
	st.global.u32 	[%rd50+20], %r153;
	st.global.u32 	[%rd50+24], %r153;
	st.global.u32 	[%rd50+28], %r153;
	add.s32 	%r281, %r281, 8;
$L__BB0_8:
	setp.eq.s32 	%p7, %r9, 0;
	@%p7 bra 	$L__BB0_14;
	ld.param.u32 	%r274, [frama_batch_f32_param_6];
	and.b32  	%r12, %r274, 3;
	setp.lt.u32 	%p8, %r9, 4;
	@%p8 bra 	$L__BB0_11;
	mul.wide.u32 	%rd51, %r281, 4;
	add.s64 	%rd52, %rd11, %rd51;
	mov.b32 	%r154, 2147483647;
	st.global.u32 	[%rd52], %r154;
	st.global.u32 	[%rd52+4], %r154;
	st.global.u32 	[%rd52+8], %r154;
	st.global.u32 	[%rd52+12], %r154;
	add.s32 	%r281, %r281, 4;
$L__BB0_11:
	setp.eq.s32 	%p9, %r12, 0;
	@%p9 bra 	$L__BB0_14;
	mul.wide.u32 	%rd54, %r281, 4;
	add.s64 	%rd55, %rd46, %rd54;
	add.s64 	%rd244, %rd4, %rd55;
	neg.s32 	%r283, %r12;
$L__BB0_13:
	.pragma "nounroll";
	mov.b32 	%r155, 2147483647;
	st.global.u32 	[%rd244], %r155;
	add.s64 	%rd244, %rd244, 4;
	add.s32 	%r283, %r283, 1;
	setp.ne.s32 	%p10, %r283, 0;
	@%p10 bra 	$L__BB0_13;
$L__BB0_14:
	ld.param.u32 	%r275, [frama_batch_f32_param_6];
	setp.lt.s32 	%p11, %r289, 0;
	setp.le.s32 	%p12, %r275, %r289;
	or.pred  	%p13, %p11, %p12;
	@%p13 bra 	$L__BB0_125;
	cvta.to.global.u64 	%rd56, %rd36;
	mul.wide.s32 	%rd57, %r1, 4;
	add.s64 	%rd58, %rd56, %rd57;
	ld.global.nc.u32 	%r18, [%rd58];
	cvta.to.global.u64 	%rd59, %rd37;
	add.s64 	%rd60, %rd59, %rd57;
	ld.global.nc.u32 	%r156, [%rd60];
	cvta.to.global.u64 	%rd61, %rd38;
	add.s64 	%rd62, %rd61, %rd57;
	ld.global.nc.u32 	%r157, [%rd62];
	min.s32 	%r158, %r18, %r156;
	min.s32 	%r159, %r158, %r157;
	setp.lt.s32 	%p14, %r159, 1;
	@%p14 bra 	$L__BB0_125;
	and.b32  	%r160, %r18, 1;
	add.s32 	%r21, %r160, %r18;
	add.s32 	%r161, %r21, -1025;
	setp.lt.u32 	%p15, %r161, -1023;
	@%p15 bra 	$L__BB0_125;
	ld.param.u32 	%r276, [frama_batch_f32_param_6];
	shr.u32 	%r22, %r21, 1;
	sub.s32 	%r162, %r276, %r289;
	setp.lt.s32 	%p16, %r162, %r21;
	@%p16 bra 	$L__BB0_125;
	and.b32  	%r23, %r21, 15;
	setp.lt.u32 	%p17, %r21, 16;
	mov.f32 	%f252, 0f00000000;
	mov.b32 	%r286, 0;
	@%p17 bra 	$L__BB0_21;
	and.b32  	%r286, %r21, 2032;
	cvt.u16.u32 	%rs1, %r21;
	shr.u16 	%rs2, %rs1, 4;
	and.b16  	%rs3, %rs2, 127;
	mul.wide.u16 	%r164, %rs3, 16;
	neg.s32 	%r284, %r164;
	mul.wide.u32 	%rd63, %r289, 4;
	add.s64 	%rd64, %rd63, %rd1;
	add.s64 	%rd245, %rd64, 32;
	mov.f32 	%f252, 0f00000000;
$L__BB0_20:
	.pragma "nounroll";
	ld.global.nc.f32 	%f51, [%rd245+-32];
	add.f32 	%f52, %f252, %f51;
	ld.global.nc.f32 	%f53, [%rd245+-28];
	add.f32 	%f54, %f52, %f53;
	ld.global.nc.f32 	%f55, [%rd245+-24];
	add.f32 	%f56, %f54, %f55;
	ld.global.nc.f32 	%f57, [%rd245+-20];
	add.f32 	%f58, %f56, %f57;
	ld.global.nc.f32 	%f59, [%rd245+-16];
	add.f32 	%f60, %f58, %f59;
	ld.global.nc.f32 	%f61, [%rd245+-12];
	add.f32 	%f62, %f60, %f61;
	ld.global.nc.f32 	%f63, [%rd245+-8];
	add.f32 	%f64, %f62, %f63;
	ld.global.nc.f32 	%f65, [%rd245+-4];
	add.f32 	%f66, %f64, %f65;
	ld.global.nc.f32 	%f67, [%rd245];
	add.f32 	%f68, %f66, %f67;
	ld.global.nc.f32 	%f69, [%rd245+4];
	add.f32 	%f70, %f68, %f69;
	ld.global.nc.f32 	%f71, [%rd245+8];
	add.f32 	%f72, %f70, %f71;
	ld.global.nc.f32 	%f73, [%rd245+12];
	add.f32 	%f74, %f72, %f73;
	ld.global.nc.f32 	%f75, [%rd245+16];
	add.f32 	%f76, %f74, %f75;
	ld.global.nc.f32 	%f77, [%rd245+20];
	add.f32 	%f78, %f76, %f77;
	ld.global.nc.f32 	%f79, [%rd245+24];
	add.f32 	%f80, %f78, %f79;
	ld.global.nc.f32 	%f81, [%rd245+28];
	add.f32 	%f252, %f80, %f81;
	add.s32 	%r284, %r284, 16;
	add.s64 	%rd245, %rd245, 64;
	setp.ne.s32 	%p18, %r284, 0;
	@%p18 bra 	$L__BB0_20;
$L__BB0_21:
	setp.eq.s32 	%p19, %r23, 0;
	@%p19 bra 	$L__BB0_30;
	and.b32  	%r29, %r21, 7;
	setp.lt.u32 	%p20, %r23, 8;
	@%p20 bra 	$L__BB0_24;
	add.s32 	%r165, %r286, %r289;
	mul.wide.u32 	%rd65, %r165, 4;
	add.s64 	%rd66, %rd1, %rd65;
	ld.global.nc.f32 	%f83, [%rd66];
	add.f32 	%f84, %f252, %f83;
	cvt.u64.u32 	%rd67, %r289;
	cvt.u64.u32 	%rd68, %r286;
	add.s64 	%rd69, %rd68, %rd67;
	shl.b64 	%rd70, %rd69, 2;
	add.s64 	%rd71, %rd1, %rd70;
	ld.global.nc.f32 	%f85, [%rd71+4];
	add.f32 	%f86, %f84, %f85;
	ld.global.nc.f32 	%f87, [%rd71+8];
	add.f32 	%f88, %f86, %f87;
	ld.global.nc.f32 	%f89, [%rd71+12];
	add.f32 	%f90, %f88, %f89;
	ld.global.nc.f32 	%f91, [%rd71+16];
	add.f32 	%f92, %f90, %f91;
	ld.global.nc.f32 	%f93, [%rd71+20];
	add.f32 	%f94, %f92, %f93;
	ld.global.nc.f32 	%f95, [%rd71+24];
	add.f32 	%f96, %f94, %f95;
	ld.global.nc.f32 	%f97, [%rd71+28];
	add.f32 	%f252, %f96, %f97;
	add.s32 	%r286, %r286, 8;
$L__BB0_24:
	setp.eq.s32 	%p21, %r29, 0;
	@%p21 bra 	$L__BB0_30;
	and.b32  	%r32, %r21, 3;
	setp.lt.u32 	%p22, %r29, 4;
	@%p22 bra 	$L__BB0_27;
	add.s32 	%r166, %r286, %r289;
	mul.wide.u32 	%rd72, %r166, 4;
	add.s64 	%rd73, %rd1, %rd72;
	ld.global.nc.f32 	%f99, [%rd73];
	add.f32 	%f100, %f252, %f99;
	cvt.u64.u32 	%rd74, %r289;
	cvt.u64.u32 	%rd75, %r286;
	add.s64 	%rd76, %rd75, %rd74;
	shl.b64 	%rd77, %rd76, 2;
	add.s64 	%rd78, %rd1, %rd77;
	ld.global.nc.f32 	%f101, [%rd78+4];
	add.f32 	%f102, %f100, %f101;
	ld.global.nc.f32 	%f103, [%rd78+8];
	add.f32 	%f104, %f102, %f103;
	ld.global.nc.f32 	%f105, [%rd78+12];
	add.f32 	%f252, %f104, %f105;
	add.s32 	%r286, %r286, 4;
$L__BB0_27:
	setp.eq.s32 	%p23, %r32, 0;
	@%p23 bra 	$L__BB0_30;
	add.s32 	%r167, %r286, %r289;
	mul.wide.u32 	%rd79, %r167, 4;
	add.s64 	%rd246, %rd1, %rd79;
	neg.s32 	%r288, %r32;
$L__BB0_29:
	.pragma "nounroll";
	ld.global.nc.f32 	%f106, [%rd246];
	add.f32 	%f252, %f252, %f106;
	add.s64 	%rd246, %rd246, 4;
	add.s32 	%r288, %r288, 1;
	setp.ne.s32 	%p24, %r288, 0;
	@%p24 bra 	$L__BB0_29;
$L__BB0_30:
	cvt.rn.f32.u32 	%f107, %r21;
	div.rn.f32 	%f108, %f252, %f107;
	add.s32 	%r314, %r21, %r289;
	add.s32 	%r169, %r314, -1;
	mul.wide.u32 	%rd80, %r169, 4;
	add.s64 	%rd81, %rd11, %rd80;
	st.global.f32 	[%rd81], %f108;
	add.s32 	%r39, %r22, %r289;
	mov.b32 	%r351, 0;
	mov.u32 	%r350, %r351;
	mov.u32 	%r349, %r351;
	mov.u32 	%r342, %r351;
	mov.u32 	%r347, %r351;
	mov.u32 	%r346, %r351;
$L__BB0_31:
	cvt.u64.u32 	%rd24, %r289;
	mul.wide.u32 	%rd82, %r289, 4;
	add.s64 	%rd83, %rd3, %rd82;
	ld.global.nc.f32 	%f14, [%rd83];
	abs.f32 	%f109, %f14;
	setp.nan.f32 	%p25, %f109, %f109;
	@%p25 bra 	$L__BB0_57;
	shl.b64 	%rd84, %rd24, 2;
	add.s64 	%rd85, %rd2, %rd84;
	ld.global.nc.f32 	%f15, [%rd85];
	abs.f32 	%f110, %f15;
	setp.nan.f32 	%p26, %f110, %f110;
	@%p26 bra 	$L__BB0_57;
$L__BB0_33:
	setp.eq.s32 	%p27, %r351, 0;
	mov.b32 	%r170, 0;
	mov.u32 	%r297, %r170;
	@%p27 bra 	$L__BB0_36;
	mul.wide.s32 	%rd86, %r351, 4;
	add.s64 	%rd87, %rd5, %rd86;
	ld.local.u32 	%r171, [%rd87+-4];
	mul.wide.s32 	%rd88, %r171, 4;
	add.s64 	%rd89, %rd3, %rd88;
	ld.global.nc.f32 	%f111, [%rd89];
	setp.ge.f32 	%p28, %f111, %f14;
	mov.u32 	%r297, %r351;
	@%p28 bra 	$L__BB0_36;
	add.s32 	%r351, %r351, -1;
	setp.ne.s32 	%p29, %r351, 0;
	mov.u32 	%r297, %r170;
	@%p29 bra 	$L__BB0_33;
$L__BB0_36:
	mul.wide.s32 	%rd90, %r297, 4;
	add.s64 	%rd91, %rd5, %rd90;
	st.local.u32 	[%rd91], %r289;
$L__BB0_37:
	setp.eq.s32 	%p30, %r350, 0;
	mov.b32 	%r173, 0;
	mov.u32 	%r299, %r173;
	@%p30 bra 	$L__BB0_40;
	mul.wide.s32 	%rd92, %r350, 4;
	add.s64 	%rd93, %rd6, %rd92;
	ld.local.u32 	%r174, [%rd93+-4];
	mul.wide.s32 	%rd94, %r174, 4;
	add.s64 	%rd95, %rd2, %rd94;
	ld.global.nc.f32 	%f112, [%rd95];
	setp.le.f32 	%p31, %f112, %f15;
	mov.u32 	%r299, %r350;
	@%p31 bra 	$L__BB0_40;
	add.s32 	%r350, %r350, -1;
	setp.ne.s32 	%p32, %r350, 0;
	mov.u32 	%r299, %r173;
	@%p32 bra 	$L__BB0_37;
$L__BB0_40:
	setp.gt.s32 	%p33, %r297, 1022;
	add.s32 	%r176, %r297, 1;
	selp.b32 	%r351, 0, %r176, %p33;
	mul.wide.s32 	%rd96, %r299, 4;
	add.s64 	%rd97, %rd6, %rd96;
	st.local.u32 	[%rd97], %r289;
	add.s32 	%r177, %r299, 1;
	setp.gt.s32 	%p34, %r299, 1022;
	selp.b32 	%r350, 0, %r177, %p34;
	setp.lt.s32 	%p35, %r289, %r39;
	@%p35 bra 	$L__BB0_41;
	bra.uni 	$L__BB0_49;
$L__BB0_41:
	setp.eq.s32 	%p44, %r346, 0;
	mov.b32 	%r186, 0;
	mov.u32 	%r301, %r186;
	@%p44 bra 	$L__BB0_44;
	mul.wide.s32 	%rd110, %r346, 4;
	add.s64 	%rd111, %rd250, %rd110;
	ld.local.u32 	%r187, [%rd111+-4];
	mul.wide.s32 	%rd112, %r187, 4;
	add.s64 	%rd113, %rd3, %rd112;
	ld.global.nc.f32 	%f115, [%rd113];
	setp.ge.f32 	%p45, %f115, %f14;
	mov.u32 	%r301, %r346;
	@%p45 bra 	$L__BB0_44;
	add.s32 	%r346, %r346, -1;
	setp.ne.s32 	%p46, %r346, 0;
	mov.u32 	%r301, %r186;
	@%p46 bra 	$L__BB0_41;
$L__BB0_44:
	mul.wide.s32 	%rd114, %r301, 4;
	add.s64 	%rd115, %rd250, %rd114;
	st.local.u32 	[%rd115], %r289;
$L__BB0_45:
	setp.eq.s32 	%p47, %r347, 0;
	mov.b32 	%r189, 0;
	mov.u32 	%r303, %r189;
	@%p47 bra 	$L__BB0_48;
	mul.wide.s32 	%rd116, %r347, 4;
	add.s64 	%rd117, %rd249, %rd116;
	ld.local.u32 	%r190, [%rd117+-4];
	mul.wide.s32 	%rd118, %r190, 4;
	add.s64 	%rd119, %rd2, %rd118;
	ld.global.nc.f32 	%f116, [%rd119];
	setp.le.f32 	%p48, %f116, %f15;
	mov.u32 	%r303, %r347;
	@%p48 bra 	$L__BB0_48;
	add.s32 	%r347, %r347, -1;
	setp.ne.s32 	%p49, %r347, 0;
	mov.u32 	%r303, %r189;
	@%p49 bra 	$L__BB0_45;
$L__BB0_48:
	mul.wide.s32 	%rd120, %r303, 4;
	add.s64 	%rd121, %rd249, %rd120;
	st.local.u32 	[%rd121], %r289;
	add.s32 	%r192, %r303, 1;
	setp.gt.s32 	%p50, %r303, 1022;
	selp.b32 	%r347, 0, %r192, %p50;
	setp.gt.s32 	%p51, %r301, 1022;
	add.s32 	%r193, %r301, 1;
	selp.b32 	%r346, 0, %r193, %p51;
	bra.uni 	$L__BB0_57;
$L__BB0_49:
	setp.eq.s32 	%p36, %r342, 0;
	mov.b32 	%r178, 0;
	mov.u32 	%r305, %r178;
	@%p36 bra 	$L__BB0_52;
	mul.wide.s32 	%rd98, %r342, 4;
	add.s64 	%rd99, %rd253, %rd98;
	ld.local.u32 	%r179, [%rd99+-4];
	mul.wide.s32 	%rd100, %r179, 4;
	add.s64 	%rd101, %rd3, %rd100;
	ld.global.nc.f32 	%f113, [%rd101];
	setp.ge.f32 	%p37, %f113, %f14;
	mov.u32 	%r305, %r342;
	@%p37 bra 	$L__BB0_52;
	add.s32 	%r342, %r342, -1;
	setp.ne.s32 	%p38, %r342, 0;
	mov.u32 	%r305, %r178;
	@%p38 bra 	$L__BB0_49;
$L__BB0_52:
	mul.wide.s32 	%rd102, %r305, 4;
	add.s64 	%rd103, %rd253, %rd102;
	st.local.u32 	[%rd103], %r289;
$L__BB0_53:
	setp.eq.s32 	%p39, %r349, 0;
	mov.b32 	%r181, 0;
	mov.u32 	%r307, %r181;
	@%p39 bra 	$L__BB0_56;
	mul.wide.s32 	%rd104, %r349, 4;
	add.s64 	%rd105, %rd254, %rd104;
	ld.local.u32 	%r182, [%rd105+-4];
	mul.wide.s32 	%rd106, %r182, 4;
	add.s64 	%rd107, %rd2, %rd106;
	ld.global.nc.f32 	%f114, [%rd107];
	setp.le.f32 	%p40, %f114, %f15;
	mov.u32 	%r307, %r349;
	@%p40 bra 	$L__BB0_56;
	add.s32 	%r349, %r349, -1;
	setp.ne.s32 	%p41, %r349, 0;
	mov.u32 	%r307, %r181;
	@%p41 bra 	$L__BB0_53;
$L__BB0_56:
	mul.wide.s32 	%rd108, %r307, 4;
	add.s64 	%rd109, %rd254, %rd108;
	st.local.u32 	[%rd109], %r289;
	add.s32 	%r184, %r307, 1;
	setp.gt.s32 	%p42, %r307, 1022;
	selp.b32 	%r349, 0, %r184, %p42;
	setp.gt.s32 	%p43, %r305, 1022;
	add.s32 	%r185, %r305, 1;
	selp.b32 	%r342, 0, %r185, %p43;
$L__BB0_57:
	add.s32 	%r289, %r289, 1;
	setp.lt.s32 	%p52, %r289, %r314;
	@%p52 bra 	$L__BB0_31;
	ld.param.u32 	%r277, [frama_batch_f32_param_6];
	cvt.rn.f32.u32 	%f117, %r156;
	cvt.rn.f32.u32 	%f16, %r157;
	add.f32 	%f118, %f117, 0f3F800000;
	mov.f32 	%f119, 0f40000000;
	div.rn.f32 	%f17, %f119, %f118;
	setp.ge.s32 	%p53, %r314, %r277;
	@%p53 bra 	$L__BB0_125;
	setp.lt.f32 	%p54, %f17, 0f00800000;
	mul.f32 	%f122, %f17, 0f4B000000;
	selp.f32 	%f123, %f122, %f17, %p54;
	mov.b32 	%r195, %f123;
	add.s32 	%r196, %r195, -1059760811;
	and.b32  	%r197, %r196, -8388608;
	sub.s32 	%r198, %r195, %r197;
	mov.b32 	%f124, %r198;
	add.f32 	%f125, %f124, 0fBF800000;
	setp.eq.f32 	%p55, %f123, 0f00000000;
	fma.rn.f32 	%f126, %f123, 0f7F800000, 0f7F800000;
	setp.gt.u32 	%p56, %r195, 2139095039;
	fma.rn.f32 	%f127, %f125, 0fBE055027, 0f3E1039F6;
	fma.rn.f32 	%f128, %f127, %f125, 0fBDF8CDCC;
	fma.rn.f32 	%f129, %f128, %f125, 0f3E0F2955;
	fma.rn.f32 	%f130, %f129, %f125, 0fBE2AD8B9;
	fma.rn.f32 	%f131, %f130, %f125, 0f3E4CED0B;
	fma.rn.f32 	%f132, %f131, %f125, 0fBE7FFF22;
	fma.rn.f32 	%f133, %f132, %f125, 0f3EAAAA78;
	fma.rn.f32 	%f134, %f133, %f125, 0fBF000000;
	mul.f32 	%f135, %f125, %f134;
	fma.rn.f32 	%f136, %f135, %f125, %f125;
	cvt.rn.f32.s32 	%f137, %r197;
	selp.f32 	%f138, 0fC1B80000, 0f00000000, %p54;
	fma.rn.f32 	%f139, %f137, 0f34000000, %f138;
	fma.rn.f32 	%f140, %f139, 0f3F317218, %f136;
	selp.f32 	%f141, %f126, %f140, %p56;
	selp.f32 	%f18, 0fFF800000, %f141, %p55;
	mov.f32 	%f265, 0f7FFFFFFF;
	mov.f32 	%f253, 0f3F800000;
	mov.b32 	%r315, 0;
	mov.u32 	%r317, %r315;
	mov.u32 	%r319, %r315;
	mov.f32 	%f263, %f265;
	mov.f32 	%f261, %f265;
	mov.f32 	%f264, %f265;
	mov.f32 	%f262, %f265;
	mov.f32 	%f260, %f265;
	mov.u32 	%r333, %r315;
	mov.u32 	%r332, %r315;
	mov.u32 	%r331, %r315;
	mov.u32 	%r330, %r315;
$L__BB0_60:
	setp.eq.s32 	%p57, %r317, %r351;
	mov.u32 	%r328, %r351;
	@%p57 bra 	$L__BB0_63;
	mul.wide.s32 	%rd122, %r317, 4;
	add.s64 	%rd123, %rd5, %rd122;
	ld.local.u32 	%r199, [%rd123];
	sub.s32 	%r200, %r314, %r21;
	setp.ne.s32 	%p58, %r199, %r200;
	mov.u32 	%r328, %r317;
	@%p58 bra 	$L__BB0_63;
	add.s32 	%r201, %r317, 1;
	setp.gt.s32 	%p59, %r317, 1022;
	selp.b32 	%r328, 0, %r201, %p59;
$L__BB0_63:
	setp.eq.s32 	%p60, %r319, %r350;
	mov.u32 	%r329, %r350;
	@%p60 bra 	$L__BB0_66;
	mul.wide.s32 	%rd124, %r319, 4;
	add.s64 	%rd125, %rd6, %rd124;
	ld.local.u32 	%r202, [%rd125];
	sub.s32 	%r203, %r314, %r21;
	setp.ne.s32 	%p61, %r202, %r203;
	mov.u32 	%r329, %r319;
	@%p61 bra 	$L__BB0_66;
	add.s32 	%r204, %r319, 1;
	setp.gt.s32 	%p62, %r319, 1022;
	selp.b32 	%r329, 0, %r204, %p62;
$L__BB0_66:
	setp.eq.s32 	%p63, %r330, %r346;
	@%p63 bra 	$L__BB0_69;
	mul.wide.s32 	%rd126, %r330, 4;
	add.s64 	%rd127, %rd250, %rd126;
	ld.local.u32 	%r205, [%rd127];
	sub.s32 	%r206, %r314, %r21;
	setp.ne.s32 	%p64, %r205, %r206;
	@%p64 bra 	$L__BB0_69;
	add.s32 	%r207, %r330, 1;
	setp.gt.s32 	%p65, %r330, 1022;
	selp.b32 	%r330, 0, %r207, %p65;
$L__BB0_69:
	setp.eq.s32 	%p66, %r331, %r347;
	@%p66 bra 	$L__BB0_72;
	mul.wide.s32 	%rd128, %r331, 4;
	add.s64 	%rd129, %rd249, %rd128;
	ld.local.u32 	%r208, [%rd129];
	sub.s32 	%r209, %r314, %r21;
	setp.ne.s32 	%p67, %r208, %r209;
	@%p67 bra 	$L__BB0_72;
	add.s32 	%r210, %r331, 1;
	setp.gt.s32 	%p68, %r331, 1022;
	selp.b32 	%r331, 0, %r210, %p68;
$L__BB0_72:
	setp.eq.s32 	%p69, %r332, %r342;
	@%p69 bra 	$L__BB0_75;
	mul.wide.s32 	%rd130, %r332, 4;
	add.s64 	%rd131, %rd253, %rd130;
	ld.local.u32 	%r211, [%rd131];
	sub.s32 	%r212, %r314, %r21;
	shr.u32 	%r213, %r21, 1;
	add.s32 	%r214, %r212, %r213;
	setp.ne.s32 	%p70, %r211, %r214;
	@%p70 bra 	$L__BB0_75;
	add.s32 	%r215, %r332, 1;
	setp.gt.s32 	%p71, %r332, 1022;
	selp.b32 	%r332, 0, %r215, %p71;
$L__BB0_75:
	setp.eq.s32 	%p72, %r333, %r349;
	@%p72 bra 	$L__BB0_78;
	mul.wide.s32 	%rd132, %r333, 4;
	add.s64 	%rd133, %rd254, %rd132;
	ld.local.u32 	%r216, [%rd133];
	sub.s32 	%r217, %r314, %r21;
	shr.u32 	%r218, %r21, 1;
	add.s32 	%r219, %r217, %r218;
	setp.ne.s32 	%p73, %r216, %r219;
	@%p73 bra 	$L__BB0_78;
	add.s32 	%r220, %r333, 1;
	setp.gt.s32 	%p74, %r333, 1022;
	selp.b32 	%r333, 0, %r220, %p74;
$L__BB0_78:
	ld.param.u64 	%rd226, [frama_batch_f32_param_0];
	add.s32 	%r221, %r314, -1;
	cvta.to.global.u64 	%rd134, %rd226;
	mul.wide.u32 	%rd135, %r221, 4;
	add.s64 	%rd136, %rd134, %rd135;
	ld.global.nc.f32 	%f26, [%rd136];
	abs.f32 	%f142, %f26;
	setp.nan.f32 	%p75, %f142, %f142;
	@%p75 bra 	$L__BB0_104;
	ld.param.u64 	%rd234, [frama_batch_f32_param_1];
	add.s32 	%r222, %r314, -1;
	cvta.to.global.u64 	%rd137, %rd234;
	mul.wide.u32 	%rd138, %r222, 4;
	add.s64 	%rd139, %rd137, %rd138;
	ld.global.nc.f32 	%f27, [%rd139];
	abs.f32 	%f143, %f27;
	setp.nan.f32 	%p76, %f143, %f143;
	@%p76 bra 	$L__BB0_104;
$L__BB0_80:
	setp.eq.s32 	%p77, %r328, %r351;
	mov.u32 	%r335, %r328;
	@%p77 bra 	$L__BB0_83;
	ld.param.u64 	%rd227, [frama_batch_f32_param_0];
	setp.eq.s32 	%p78, %r351, 0;
	add.s32 	%r223, %r351, -1;
	selp.b32 	%r105, 1023, %r223, %p78;
	mul.wide.s32 	%rd140, %r105, 4;
	add.s64 	%rd141, %rd5, %rd140;
	ld.local.u32 	%r224, [%rd141];
	cvta.to.global.u64 	%rd142, %rd227;
	mul.wide.s32 	%rd143, %r224, 4;
	add.s64 	%rd144, %rd142, %rd143;
	ld.global.nc.f32 	%f144, [%rd144];
	setp.ge.f32 	%p79, %f144, %f26;
	mov.u32 	%r335, %r351;
	@%p79 bra 	$L__BB0_83;
	setp.ne.s32 	%p80, %r105, %r328;
	mov.u32 	%r351, %r105;
	mov.u32 	%r335, %r328;
	@%p80 bra 	$L__BB0_80;
$L__BB0_83:
	mul.wide.s32 	%rd145, %r335, 4;
	add.s64 	%rd146, %rd5, %rd145;
	add.s32 	%r225, %r314, -1;
	st.local.u32 	[%rd146], %r225;
$L__BB0_84:
	setp.eq.s32 	%p81, %r329, %r350;
	mov.u32 	%r337, %r329;
	@%p81 bra 	$L__BB0_87;
	ld.param.u64 	%rd235, [frama_batch_f32_param_1];
	setp.eq.s32 	%p82, %r350, 0;
	add.s32 	%r226, %r350, -1;
	selp.b32 	%r108, 1023, %r226, %p82;
	mul.wide.s32 	%rd147, %r108, 4;
	add.s64 	%rd148, %rd6, %rd147;
	ld.local.u32 	%r227, [%rd148];
	cvta.to.global.u64 	%rd149, %rd235;
	mul.wide.s32 	%rd150, %r227, 4;
	add.s64 	%rd151, %rd149, %rd150;
	ld.global.nc.f32 	%f145, [%rd151];
	setp.le.f32 	%p83, %f145, %f27;
	mov.u32 	%r337, %r350;
	@%p83 bra 	$L__BB0_87;
	setp.ne.s32 	%p84, %r108, %r329;
	mov.u32 	%r350, %r108;
	mov.u32 	%r337, %r329;
	@%p84 bra 	$L__BB0_84;
$L__BB0_87:
	setp.gt.s32 	%p85, %r335, 1022;
	add.s32 	%r228, %r335, 1;
	selp.b32 	%r351, 0, %r228, %p85;
	mul.wide.s32 	%rd152, %r337, 4;
	add.s64 	%rd153, %rd6, %rd152;
	add.s32 	%r229, %r314, -1;
	st.local.u32 	[%rd153], %r229;
	add.s32 	%r230, %r337, 1;
	setp.gt.s32 	%p86, %r337, 1022;
	selp.b32 	%r350, 0, %r230, %p86;
	sub.s32 	%r231, %r314, %r21;
	shr.u32 	%r232, %r21, 1;
	add.s32 	%r233, %r231, %r232;
	setp.gt.s32 	%p87, %r314, %r233;
	@%p87 bra 	$L__BB0_96;
$L__BB0_88:
	setp.eq.s32 	%p88, %r330, %r346;
	mov.u32 	%r339, %r330;
	@%p88 bra 	$L__BB0_91;
	ld.param.u64 	%rd228, [frama_batch_f32_param_0];
	setp.eq.s32 	%p89, %r346, 0;
	add.s32 	%r234, %r346, -1;
	selp.b32 	%r113, 1023, %r234, %p89;
	mul.wide.s32 	%rd154, %r113, 4;
	add.s64 	%rd155, %rd250, %rd154;
	ld.local.u32 	%r235, [%rd155];
	cvta.to.global.u64 	%rd156, %rd228;
	mul.wide.s32 	%rd157, %r235, 4;
	add.s64 	%rd158, %rd156, %rd157;
	ld.global.nc.f32 	%f146, [%rd158];
	setp.ge.f32 	%p90, %f146, %f26;
	mov.u32 	%r339, %r346;
	@%p90 bra 	$L__BB0_91;
	setp.ne.s32 	%p91, %r113, %r330;
	mov.u32 	%r346, %r113;
	mov.u32 	%r339, %r330;
	@%p91 bra 	$L__BB0_88;
$L__BB0_91:
	mul.wide.s32 	%rd159, %r339, 4;
	add.s64 	%rd160, %rd250, %rd159;
	add.s32 	%r236, %r314, -1;
	st.local.u32 	[%rd160], %r236;
$L__BB0_92:
	setp.eq.s32 	%p92, %r331, %r347;
	mov.u32 	%r341, %r331;
	@%p92 bra 	$L__BB0_95;
	ld.param.u64 	%rd236, [frama_batch_f32_param_1];
	setp.eq.s32 	%p93, %r347, 0;
	add.s32 	%r237, %r347, -1;
	selp.b32 	%r116, 1023, %r237, %p93;
	mul.wide.s32 	%rd161, %r116, 4;
	add.s64 	%rd162, %rd249, %rd161;
	ld.local.u32 	%r238, [%rd162];
	cvta.to.global.u64 	%rd163, %rd236;
	mul.wide.s32 	%rd164, %r238, 4;
	add.s64 	%rd165, %rd163, %rd164;
	ld.global.nc.f32 	%f147, [%rd165];
	setp.le.f32 	%p94, %f147, %f27;
	mov.u32 	%r341, %r347;
	@%p94 bra 	$L__BB0_95;
	setp.ne.s32 	%p95, %r116, %r331;
	mov.u32 	%r347, %r116;
	mov.u32 	%r341, %r331;
	@%p95 bra 	$L__BB0_92;
$L__BB0_95:
	mul.wide.s32 	%rd166, %r341, 4;
	add.s64 	%rd167, %rd249, %rd166;
	add.s32 	%r239, %r314, -1;
	st.local.u32 	[%rd167], %r239;
	add.s32 	%r240, %r341, 1;
	setp.gt.s32 	%p96, %r341, 1022;
	selp.b32 	%r347, 0, %r240, %p96;
	setp.gt.s32 	%p97, %r339, 1022;
	add.s32 	%r241, %r339, 1;
	selp.b32 	%r346, 0, %r241, %p97;
	bra.uni 	$L__BB0_104;
$L__BB0_96:
	setp.eq.s32 	%p98, %r332, %r342;
	mov.u32 	%r343, %r332;
	@%p98 bra 	$L__BB0_99;
	ld.param.u64 	%rd229, [frama_batch_f32_param_0];
	setp.eq.s32 	%p99, %r342, 0;
	add.s32 	%r242, %r342, -1;
	selp.b32 	%r121, 1023, %r242, %p99;
	mul.wide.s32 	%rd168, %r121, 4;
	add.s64 	%rd169, %rd253, %rd168;
	ld.local.u32 	%r243, [%rd169];
	cvta.to.global.u64 	%rd170, %rd229;
	mul.wide.s32 	%rd171, %r243, 4;
	add.s64 	%rd172, %rd170, %rd171;
	ld.global.nc.f32 	%f148, [%rd172];
	setp.ge.f32 	%p100, %f148, %f26;
	mov.u32 	%r343, %r342;
	@%p100 bra 	$L__BB0_99;
	setp.ne.s32 	%p101, %r121, %r332;
	mov.u32 	%r342, %r121;
	mov.u32 	%r343, %r332;
	@%p101 bra 	$L__BB0_96;
$L__BB0_99:
	mul.wide.s32 	%rd173, %r343, 4;
	add.s64 	%rd174, %rd253, %rd173;
	add.s32 	%r244, %r314, -1;
	st.local.u32 	[%rd174], %r244;
$L__BB0_100:
	setp.eq.s32 	%p102, %r333, %r349;
	mov.u32 	%r345, %r333;
	@%p102 bra 	$L__BB0_103;
	ld.param.u64 	%rd237, [frama_batch_f32_param_1];
	setp.eq.s32 	%p103, %r349, 0;
	add.s32 	%r245, %r349, -1;
	selp.b32 	%r124, 1023, %r245, %p103;
	mul.wide.s32 	%rd175, %r124, 4;
	add.s64 	%rd176, %rd254, %rd175;
	ld.local.u32 	%r246, [%rd176];
	cvta.to.global.u64 	%rd177, %rd237;
	mul.wide.s32 	%rd178, %r246, 4;
	add.s64 	%rd179, %rd177, %rd178;
	ld.global.nc.f32 	%f149, [%rd179];
	setp.le.f32 	%p104, %f149, %f27;
	mov.u32 	%r345, %r349;
	@%p104 bra 	$L__BB0_103;
	setp.ne.s32 	%p105, %r124, %r333;
	mov.u32 	%r349, %r124;
	mov.u32 	%r345, %r333;
	@%p105 bra 	$L__BB0_100;
$L__BB0_103:
	mul.wide.s32 	%rd180, %r345, 4;
	add.s64 	%rd181, %rd254, %rd180;
	add.s32 	%r247, %r314, -1;
	st.local.u32 	[%rd181], %r247;
	add.s32 	%r248, %r345, 1;
	setp.gt.s32 	%p106, %r345, 1022;
	selp.b32 	%r349, 0, %r248, %p106;
	setp.gt.s32 	%p107, %r343, 1022;
	add.s32 	%r249, %r343, 1;
	selp.b32 	%r342, 0, %r249, %p107;
$L__BB0_104:
	setp.eq.s32 	%p108, %r332, %r342;
	@%p108 bra 	$L__BB0_106;
	ld.param.u64 	%rd230, [frama_batch_f32_param_0];
	mul.wide.s32 	%rd182, %r332, 4;
	add.s64 	%rd183, %rd253, %rd182;
	ld.local.u32 	%r250, [%rd183];
	cvta.to.global.u64 	%rd184, %rd230;
	mul.wide.s32 	%rd185, %r250, 4;
	add.s64 	%rd186, %rd184, %rd185;
	ld.global.nc.f32 	%f260, [%rd186];
$L__BB0_106:
	setp.eq.s32 	%p109, %r333, %r349;
	@%p109 bra 	$L__BB0_108;
	ld.param.u64 	%rd238, [frama_batch_f32_param_1];
	mul.wide.s32 	%rd187, %r333, 4;
	add.s64 	%rd188, %rd254, %rd187;
	ld.local.u32 	%r251, [%rd188];
	cvta.to.global.u64 	%rd189, %rd238;
	mul.wide.s32 	%rd190, %r251, 4;
	add.s64 	%rd191, %rd189, %rd190;
	ld.global.nc.f32 	%f261, [%rd191];
$L__BB0_108:
	setp.eq.s32 	%p110, %r330, %r346;
	@%p110 bra 	$L__BB0_110;
	ld.param.u64 	%rd231, [frama_batch_f32_param_0];
	mul.wide.s32 	%rd192, %r330, 4;
	add.s64 	%rd193, %rd250, %rd192;
	ld.local.u32 	%r252, [%rd193];
	cvta.to.global.u64 	%rd194, %rd231;
	mul.wide.s32 	%rd195, %r252, 4;
	add.s64 	%rd196, %rd194, %rd195;
	ld.global.nc.f32 	%f262, [%rd196];
$L__BB0_110:
	setp.eq.s32 	%p111, %r331, %r347;
	@%p111 bra 	$L__BB0_112;
	ld.param.u64 	%rd239, [frama_batch_f32_param_1];
	mul.wide.s32 	%rd197, %r331, 4;
	add.s64 	%rd198, %rd249, %rd197;
	ld.local.u32 	%r253, [%rd198];
	cvta.to.global.u64 	%rd199, %rd239;
	mul.wide.s32 	%rd200, %r253, 4;
	add.s64 	%rd201, %rd199, %rd200;
	ld.global.nc.f32 	%f263, [%rd201];
$L__BB0_112:
	setp.eq.s32 	%p112, %r328, %r351;
	@%p112 bra 	$L__BB0_114;
	ld.param.u64 	%rd232, [frama_batch_f32_param_0];
	mul.wide.s32 	%rd202, %r328, 4;
	add.s64 	%rd203, %rd5, %rd202;
	ld.local.u32 	%r254, [%rd203];
	cvta.to.global.u64 	%rd204, %rd232;
	mul.wide.s32 	%rd205, %r254, 4;
	add.s64 	%rd206, %rd204, %rd205;
	ld.global.nc.f32 	%f264, [%rd206];
$L__BB0_114:
	setp.eq.s32 	%p113, %r329, %r350;
	@%p113 bra 	$L__BB0_116;
	ld.param.u64 	%rd240, [frama_batch_f32_param_1];
	mul.wide.s32 	%rd207, %r329, 4;
	add.s64 	%rd208, %rd6, %rd207;
	ld.local.u32 	%r255, [%rd208];
	cvta.to.global.u64 	%rd209, %rd240;
	mul.wide.s32 	%rd210, %r255, 4;
	add.s64 	%rd211, %rd209, %rd210;
	ld.global.nc.f32 	%f265, [%rd211];
$L__BB0_116:
	ld.param.u64 	%rd242, [frama_batch_f32_param_2];
	ld.param.u64 	%rd233, [frama_batch_f32_param_0];
	add.s32 	%r256, %r314, -1;
	cvta.to.global.u64 	%rd212, %rd233;
	mul.wide.u32 	%rd213, %r314, 4;
	add.s64 	%rd214, %rd212, %rd213;
	ld.global.nc.f32 	%f150, [%rd214];
	cvta.to.global.u64 	%rd215, %rd242;
	add.s64 	%rd216, %rd215, %rd213;
	ld.global.nc.f32 	%f40, [%rd216];
	mul.wide.u32 	%rd217, %r256, 4;
	add.s64 	%rd218, %rd11, %rd217;
	ld.global.f32 	%f41, [%rd218];
	abs.f32 	%f151, %f150;
	setp.nan.f32 	%p114, %f151, %f151;
	@%p114 bra 	$L__BB0_121;
	ld.param.u64 	%rd241, [frama_batch_f32_param_1];
	cvta.to.global.u64 	%rd219, %rd241;
	mul.wide.u32 	%rd220, %r314, 4;
	add.s64 	%rd221, %rd219, %rd220;
	ld.global.nc.f32 	%f152, [%rd221];
	abs.f32 	%f153, %f152;
	setp.nan.f32 	%p115, %f153, %f153;
	abs.f32 	%f154, %f40;
	setp.nan.f32 	%p116, %f154, %f154;
	or.pred  	%p117, %p115, %p116;
	abs.f32 	%f156, %f41;
	setp.nan.f32 	%p118, %f156, %f156;
	or.pred  	%p119, %p117, %p118;
	@%p119 bra 	$L__BB0_121;
	sub.f32 	%f158, %f260, %f261;
	shr.u32 	%r257, %r21, 1;
	cvt.rn.f32.u32 	%f159, %r257;
	div.rn.f32 	%f42, %f158, %f159;
	sub.f32 	%f160, %f262, %f263;
	div.rn.f32 	%f161, %f160, %f159;
	sub.f32 	%f162, %f264, %f265;
	cvt.rn.f32.u32 	%f163, %r21;
	div.rn.f32 	%f164, %f162, %f163;
	setp.leu.f32 	%p120, %f42, 0f00000000;
	setp.leu.f32 	%p121, %f161, 0f00000000;
	or.pred  	%p122, %p120, %p121;
	setp.leu.f32 	%p123, %f164, 0f00000000;
	or.pred  	%p124, %p122, %p123;
	@%p124 bra 	$L__BB0_120;
	add.f32 	%f165, %f42, %f161;
	setp.lt.f32 	%p125, %f165, 0f00800000;
	mul.f32 	%f166, %f165, 0f4B000000;
	selp.f32 	%f167, %f166, %f165, %p125;
	selp.f32 	%f168, 0fC1B80000, 0f00000000, %p125;
	mov.b32 	%r258, %f167;
	add.s32 	%r259, %r258, -1059760811;
	and.b32  	%r260, %r259, -8388608;
	sub.s32 	%r261, %r258, %r260;
	mov.b32 	%f169, %r261;
	cvt.rn.f32.s32 	%f170, %r260;
	fma.rn.f32 	%f171, %f170, 0f34000000, %f168;
	add.f32 	%f172, %f169, 0fBF800000;
	fma.rn.f32 	%f173, %f172, 0fBE055027, 0f3E1039F6;
	fma.rn.f32 	%f174, %f173, %f172, 0fBDF8CDCC;
	fma.rn.f32 	%f175, %f174, %f172, 0f3E0F2955;
	fma.rn.f32 	%f176, %f175, %f172, 0fBE2AD8B9;
	fma.rn.f32 	%f177, %f176, %f172, 0f3E4CED0B;
	fma.rn.f32 	%f178, %f177, %f172, 0fBE7FFF22;
	fma.rn.f32 	%f179, %f178, %f172, 0f3EAAAA78;
	fma.rn.f32 	%f180, %f179, %f172, 0fBF000000;
	mul.f32 	%f181, %f172, %f180;
	fma.rn.f32 	%f182, %f181, %f172, %f172;
	fma.rn.f32 	%f183, %f171, 0f3F317218, %f182;
	setp.gt.u32 	%p126, %r258, 2139095039;
	fma.rn.f32 	%f184, %f167, 0f7F800000, 0f7F800000;
	selp.f32 	%f185, %f184, %f183, %p126;
	setp.eq.f32 	%p127, %f167, 0f00000000;
	selp.f32 	%f186, 0fFF800000, %f185, %p127;
	setp.lt.f32 	%p128, %f164, 0f00800000;
	mul.f32 	%f187, %f164, 0f4B000000;
	selp.f32 	%f188, %f187, %f164, %p128;
	selp.f32 	%f189, 0fC1B80000, 0f00000000, %p128;
	mov.b32 	%r262, %f188;
	add.s32 	%r263, %r262, -1059760811;
	and.b32  	%r264, %r263, -8388608;
	sub.s32 	%r265, %r262, %r264;
	mov.b32 	%f190, %r265;
	cvt.rn.f32.s32 	%f191, %r264;
	fma.rn.f32 	%f192, %f191, 0f34000000, %f189;
	add.f32 	%f193, %f190, 0fBF800000;
	fma.rn.f32 	%f194, %f193, 0fBE055027, 0f3E1039F6;
	fma.rn.f32 	%f195, %f194, %f193, 0fBDF8CDCC;
	fma.rn.f32 	%f196, %f195, %f193, 0f3E0F2955;
	fma.rn.f32 	%f197, %f196, %f193, 0fBE2AD8B9;
	fma.rn.f32 	%f198, %f197, %f193, 0f3E4CED0B;
	fma.rn.f32 	%f199, %f198, %f193, 0fBE7FFF22;
	fma.rn.f32 	%f200, %f199, %f193, 0f3EAAAA78;
	fma.rn.f32 	%f201, %f200, %f193, 0fBF000000;
	mul.f32 	%f202, %f193, %f201;
	fma.rn.f32 	%f203, %f202, %f193, %f193;
	fma.rn.f32 	%f204, %f192, 0f3F317218, %f203;
	setp.gt.u32 	%p129, %r262, 2139095039;
	fma.rn.f32 	%f205, %f188, 0f7F800000, 0f7F800000;
	selp.f32 	%f206, %f205, %f204, %p129;
	setp.eq.f32 	%p130, %f188, 0f00000000;
	selp.f32 	%f207, 0fFF800000, %f206, %p130;
	sub.f32 	%f208, %f186, %f207;
	div.rn.f32 	%f253, %f208, 0f3F317218;
$L__BB0_120:
	setp.eq.s32 	%p131, %r156, 1;
	add.f32 	%f209, %f253, 0fBF800000;
	mul.f32 	%f210, %f18, %f209;
	fma.rn.f32 	%f211, %f210, 0f3BBB989D, 0f3F000000;
	cvt.sat.f32.f32 	%f212, %f211;
	mov.f32 	%f213, 0f4B400001;
	mov.f32 	%f214, 0f437C0000;
	fma.rm.f32 	%f215, %f212, %f214, %f213;
	add.f32 	%f216, %f215, 0fCB40007F;
	neg.f32 	%f217, %f216;
	fma.rn.f32 	%f218, %f210, 0f3FB8AA3B, %f217;
	fma.rn.f32 	%f219, %f210, 0f32A57060, %f218;
	mov.b32 	%r266, %f215;
	shl.b32 	%r267, %r266, 23;
	mov.b32 	%f220, %r267;
	ex2.approx.ftz.f32 	%f221, %f219;
	mul.f32 	%f222, %f221, %f220;
	max.f32 	%f223, %f222, 0f3DCCCCCD;
	min.f32 	%f224, %f223, 0f3F800000;
	mov.f32 	%f225, 0f40000000;
	sub.f32 	%f226, %f225, %f224;
	div.rn.f32 	%f227, %f226, %f224;
	add.f32 	%f228, %f227, 0fBF800000;
	cvt.rn.f32.u32 	%f229, %r156;
	add.f32 	%f230, %f229, 0fBF800000;
	div.rn.f32 	%f231, %f228, %f230;
	sub.f32 	%f232, %f229, %f16;
	mul.f32 	%f233, %f232, %f231;
	selp.f32 	%f234, 0f80000000, %f233, %p131;
	add.f32 	%f235, %f234, %f16;
	add.f32 	%f236, %f235, 0f3F800000;
	div.rn.f32 	%f237, %f225, %f236;
	max.f32 	%f238, %f237, %f17;
	min.f32 	%f239, %f238, 0f3F800000;
	mov.f32 	%f240, 0f3F800000;
	sub.f32 	%f241, %f240, %f239;
	mul.f32 	%f242, %f41, %f241;
	fma.rn.f32 	%f243, %f40, %f239, %f242;
	mul.wide.u32 	%rd224, %r314, 4;
	add.s64 	%rd225, %rd11, %rd224;
	st.global.f32 	[%rd225], %f243;
	bra.uni 	$L__BB0_122;
$L__BB0_121:
	mul.wide.u32 	%rd222, %r314, 4;
	add.s64 	%rd223, %rd11, %rd222;
	st.global.f32 	[%rd223], %f41;
$L__BB0_122:
	add.s32 	%r315, %r315, 1;
	shr.u32 	%r268, %r21, 1;
	setp.ne.s32 	%p132, %r315, %r268;
	@%p132 bra 	$L__BB0_124;
	mov.b32 	%r315, 0;
	mov.u32 	%r346, %r342;
	mov.u32 	%r330, %r332;
	mov.u64 	%rd256, %rd253;
	mov.u32 	%r347, %r349;
	mov.u32 	%r331, %r333;
	mov.u64 	%rd255, %rd254;
	mov.u32 	%r342, %r315;
	mov.u32 	%r332, %r315;
	mov.u64 	%rd253, %rd250;
	mov.u32 	%r349, %r315;
	mov.u32 	%r333, %r315;
	mov.u64 	%rd254, %rd249;
	mov.u64 	%rd249, %rd255;
	mov.u64 	%rd250, %rd256;
$L__BB0_124:
	ld.param.u32 	%r278, [frama_batch_f32_param_6];
	add.s32 	%r314, %r314, 1;
	setp.lt.s32 	%p133, %r314, %r278;
	mov.u32 	%r317, %r328;
	mov.u32 	%r319, %r329;
	@%p133 bra 	$L__BB0_60;
$L__BB0_125:
	ret;

}
	// .globl	frama_many_series_one_param_f32
.visible .entry frama_many_series_one_param_f32(
	.param .u64 .ptr .align 1 frama_many_series_one_param_f32_param_0,
	.param .u64 .ptr .align 1 frama_many_series_one_param_f32_param_1,
	.param .u64 .ptr .align 1 frama_many_series_one_param_f32_param_2,
	.param .u64 .ptr .align 1 frama_many_series_one_param_f32_param_3,
	.param .u32 frama_many_series_one_param_f32_param_4,
	.param .u32 frama_many_series_one_param_f32_param_5,
	.param .u32 frama_many_series_one_param_f32_param_6,
	.param .u32 frama_many_series_one_param_f32_param_7,
	.param .u32 frama_many_series_one_param_f32_param_8,
	.param .u64 .ptr .align 1 frama_many_series_one_param_f32_param_9
)
{
	.local .align 16 .b8 	__local_depot1[24576];
	.reg .b64 	%SP;
	.reg .b64 	%SPL;
	.reg .pred 	%p<134>;
	.reg .b16 	%rs<4>;
	.reg .b32 	%r<372>;
	.reg .b32 	%f<267>;
	.reg .b64 	%rd<230>;

	mov.u64 	%SPL, __local_depot1;
	ld.param.u64 	%rd26, [frama_many_series_one_param_f32_param_0];
	ld.param.u64 	%rd27, [frama_many_series_one_param_f32_param_1];
	ld.param.u64 	%rd28, [frama_many_series_one_param_f32_param_2];
	ld.param.u64 	%rd24, [frama_many_series_one_param_f32_param_3];
	ld.param.u32 	%r153, [frama_many_series_one_param_f32_param_4];
	ld.param.u32 	%r154, [frama_many_series_one_param_f32_param_5];
	ld.param.u32 	%r155, [frama_many_series_one_param_f32_param_6];
	ld.param.u32 	%r156, [frama_many_series_one_param_f32_param_7];
	ld.param.u32 	%r157, [frama_many_series_one_param_f32_param_8];
	ld.param.u64 	%rd25, [frama_many_series_one_param_f32_param_9];
	cvta.to.global.u64 	%rd1, %rd28;
	cvta.to.global.u64 	%rd2, %rd27;
	cvta.to.global.u64 	%rd3, %rd26;
	mov.u32 	%r158, %ctaid.x;
	mov.u32 	%r159, %ntid.x;
	mov.u32 	%r160, %tid.x;
	mad.lo.s32 	%r1, %r158, %r159, %r160;
	setp.ge.s32 	%p1, %r1, %r153;
	@%p1 bra 	$L__BB1_124;
	cvta.to.global.u64 	%rd29, %rd25;
	add.u64 	%rd4, %SPL, 0;
	add.u64 	%rd5, %SPL, 4096;
	add.u64 	%rd223, %SPL, 8192;
	add.u64 	%rd222, %SPL, 12288;
	add.u64 	%rd226, %SPL, 16384;
	add.u64 	%rd227, %SPL, 20480;
	mul.wide.s32 	%rd36, %r1, 4;
	add.s64 	%rd10, %rd29, %rd36;
	setp.lt.s32 	%p2, %r154, 1;
	@%p2 bra 	$L__BB1_13;
	and.b32  	%r2, %r154, 7;
	setp.lt.u32 	%p3, %r154, 8;
	mov.b32 	%r291, 0;
	@%p3 bra 	$L__BB1_5;
	and.b32  	%r291, %r154, 2147483640;
	neg.s32 	%r289, %r291;
	shl.b32 	%r5, %r153, 3;
	mov.b32 	%r288, 0;
	mul.wide.s32 	%rd39, %r153, 4;
$L__BB1_4:
	.pragma "nounroll";
	mul.wide.s32 	%rd37, %r288, 4;
	add.s64 	%rd38, %rd10, %rd37;
	mov.b32 	%r163, 2147483647;
	st.global.u32 	[%rd38], %r163;
	add.s64 	%rd40, %rd38, %rd39;
	st.global.u32 	[%rd40], %r163;
	add.s64 	%rd41, %rd40, %rd39;
	st.global.u32 	[%rd41], %r163;
	add.s64 	%rd42, %rd41, %rd39;
	st.global.u32 	[%rd42], %r163;
	add.s64 	%rd43, %rd42, %rd39;
	st.global.u32 	[%rd43], %r163;
	add.s64 	%rd44, %rd43, %rd39;
	st.global.u32 	[%rd44], %r163;
	add.s64 	%rd45, %rd44, %rd39;
	st.global.u32 	[%rd45], %r163;
	add.s64 	%rd46, %rd45, %rd39;
	st.global.u32 	[%rd46], %r163;
	add.s32 	%r289, %r289, 8;
	add.s32 	%r288, %r288, %r5;
	setp.ne.s32 	%p4, %r289, 0;
	@%p4 bra 	$L__BB1_4;
$L__BB1_5:
	setp.eq.s32 	%p5, %r2, 0;
	@%p5 bra 	$L__BB1_13;
	and.b32  	%r11, %r154, 3;
	setp.lt.u32 	%p6, %r2, 4;
	@%p6 bra 	$L__BB1_8;
	mul.lo.s32 	%r164, %r291, %r153;
	mul.wide.s32 	%rd47, %r164, 4;
	add.s64 	%rd48, %rd10, %rd47;
	mov.b32 	%r165, 2147483647;
	st.global.u32 	[%rd48], %r165;
	mul.wide.s32 	%rd49, %r153, 4;
	add.s64 	%rd50, %rd48, %rd49;
	st.global.u32 	[%rd50], %r165;
	add.s64 	%rd51, %rd50, %rd49;
	st.global.u32 	[%rd51], %r165;
	add.s64 	%rd52, %rd51, %rd49;
	st.global.u32 	[%rd52], %r165;
	add.s32 	%r291, %r291, 4;
$L__BB1_8:
	setp.eq.s32 	%p7, %r11, 0;
	@%p7 bra 	$L__BB1_13;
	setp.eq.s32 	%p8, %r11, 1;
	@%p8 bra 	$L__BB1_11;
	mul.lo.s32 	%r166, %r291, %r153;
	mul.wide.s32 	%rd53, %r166, 4;
	add.s64 	%rd54, %rd10, %rd53;
	mov.b32 	%r167, 2147483647;
	st.global.u32 	[%rd54], %r167;
	mul.wide.s32 	%rd55, %r153, 4;
	add.s64 	%rd56, %rd54, %rd55;
	st.global.u32 	[%rd56], %r167;
	add.s32 	%r291, %r291, 2;
$L__BB1_11:
	and.b32  	%r168, %r154, 1;
	setp.eq.b32 	%p9, %r168, 1;
	not.pred 	%p10, %p9;
	@%p10 bra 	$L__BB1_13;
	mul.lo.s32 	%r169, %r291, %r153;
	mul.wide.s32 	%rd57, %r169, 4;
	add.s64 	%rd58, %rd10, %rd57;
	mov.b32 	%r170, 2147483647;
	st.global.u32 	[%rd58], %r170;
$L__BB1_13:
	min.s32 	%r171, %r155, %r156;
	min.s32 	%r172, %r171, %r157;
	setp.lt.s32 	%p11, %r172, 1;
	@%p11 bra 	$L__BB1_124;
	cvta.to.global.u64 	%rd59, %rd24;
	add.s64 	%rd61, %rd59, %rd36;
	ld.global.nc.u32 	%r300, [%rd61];
	setp.lt.s32 	%p12, %r300, 0;
	setp.le.s32 	%p13, %r154, %r300;
	or.pred  	%p14, %p12, %p13;
	@%p14 bra 	$L__BB1_124;
	and.b32  	%r173, %r155, 1;
	add.s32 	%r17, %r173, %r155;
	add.s32 	%r174, %r17, -1025;
	setp.lt.u32 	%p15, %r174, -1023;
	@%p15 bra 	$L__BB1_124;
	shr.u32 	%r18, %r17, 1;
	sub.s32 	%r175, %r154, %r300;
	setp.lt.s32 	%p16, %r175, %r17;
	@%p16 bra 	$L__BB1_124;
	and.b32  	%r19, %r17, 15;
	setp.lt.u32 	%p17, %r17, 16;
	mov.f32 	%f251, 0f00000000;
	mov.b32 	%r296, 0;
	@%p17 bra 	$L__BB1_20;
	and.b32  	%r296, %r17, 2032;
	cvt.u16.u32 	%rs1, %r17;
	shr.u16 	%rs2, %rs1, 4;
	and.b16  	%rs3, %rs2, 127;
	mul.wide.u16 	%r177, %rs3, 16;
	neg.s32 	%r294, %r177;
	mad.lo.s32 	%r293, %r300, %r153, %r1;
	shl.b32 	%r23, %r153, 4;
	mov.f32 	%f251, 0f00000000;
	mul.wide.s32 	%rd64, %r153, 4;
$L__BB1_19:
	.pragma "nounroll";
	mul.wide.s32 	%rd62, %r293, 4;
	add.s64 	%rd63, %rd1, %rd62;
	ld.global.nc.f32 	%f52, [%rd63];
	add.f32 	%f53, %f251, %f52;
	add.s64 	%rd65, %rd63, %rd64;
	ld.global.nc.f32 	%f54, [%rd65];
	add.f32 	%f55, %f53, %f54;
	add.s64 	%rd66, %rd65, %rd64;
	ld.global.nc.f32 	%f56, [%rd66];
	add.f32 	%f57, %f55, %f56;
	add.s64 	%rd67, %rd66, %rd64;
	ld.global.nc.f32 	%f58, [%rd67];
	add.f32 	%f59, %f57, %f58;
	add.s64 	%rd68, %rd67, %rd64;
	ld.global.nc.f32 	%f60, [%rd68];
	add.f32 	%f61, %f59, %f60;
	add.s64 	%rd69, %rd68, %rd64;
	ld.global.nc.f32 	%f62, [%rd69];
	add.f32 	%f63, %f61, %f62;
	add.s64 	%rd70, %rd69, %rd64;
	ld.global.nc.f32 	%f64, [%rd70];
	add.f32 	%f65, %f63, %f64;
	add.s64 	%rd71, %rd70, %rd64;
	ld.global.nc.f32 	%f66, [%rd71];
	add.f32 	%f67, %f65, %f66;
	add.s64 	%rd72, %rd71, %rd64;
	ld.global.nc.f32 	%f68, [%rd72];
	add.f32 	%f69, %f67, %f68;
	add.s64 	%rd73, %rd72, %rd64;
	ld.global.nc.f32 	%f70, [%rd73];
	add.f32 	%f71, %f69, %f70;
	add.s64 	%rd74, %rd73, %rd64;
	ld.global.nc.f32 	%f72, [%rd74];
	add.f32 	%f73, %f71, %f72;
	add.s64 	%rd75, %rd74, %rd64;
	ld.global.nc.f32 	%f74, [%rd75];
	add.f32 	%f75, %f73, %f74;
	add.s64 	%rd76, %rd75, %rd64;
	ld.global.nc.f32 	%f76, [%rd76];
	add.f32 	%f77, %f75, %f76;
	add.s64 	%rd77, %rd76, %rd64;
	ld.global.nc.f32 	%f78, [%rd77];
	add.f32 	%f79, %f77, %f78;
	add.s64 	%rd78, %rd77, %rd64;
	ld.global.nc.f32 	%f80, [%rd78];
	add.f32 	%f81, %f79, %f80;
	add.s64 	%rd79, %rd78, %rd64;
	ld.global.nc.f32 	%f82, [%rd79];
	add.f32 	%f251, %f81, %f82;
	add.s32 	%r294, %r294, 16;
	add.s32 	%r293, %r293, %r23;
	setp.ne.s32 	%p18, %r294, 0;
	@%p18 bra 	$L__BB1_19;
$L__BB1_20:
	setp.eq.s32 	%p19, %r19, 0;
	@%p19 bra 	$L__BB1_29;
	and.b32  	%r29, %r17, 7;
	setp.lt.u32 	%p20, %r19, 8;
	@%p20 bra 	$L__BB1_23;
	add.s32 	%r178, %r296, %r300;
	mad.lo.s32 	%r179, %r178, %r153, %r1;
	mul.wide.s32 	%rd80, %r179, 4;
	add.s64 	%rd81, %rd1, %rd80;
	ld.global.nc.f32 	%f84, [%rd81];
	add.f32 	%f85, %f251, %f84;
	mul.wide.s32 	%rd82, %r153, 4;
	add.s64 	%rd83, %rd81, %rd82;
	ld.global.nc.f32 	%f86, [%rd83];
	add.f32 	%f87, %f85, %f86;
	add.s64 	%rd84, %rd83, %rd82;
	ld.global.nc.f32 	%f88, [%rd84];
	add.f32 	%f89, %f87, %f88;
	add.s64 	%rd85, %rd84, %rd82;
	ld.global.nc.f32 	%f90, [%rd85];
	add.f32 	%f91, %f89, %f90;
	add.s64 	%rd86, %rd85, %rd82;
	ld.global.nc.f32 	%f92, [%rd86];
	add.f32 	%f93, %f91, %f92;
	add.s64 	%rd87, %rd86, %rd82;
	ld.global.nc.f32 	%f94, [%rd87];
	add.f32 	%f95, %f93, %f94;
	add.s64 	%rd88, %rd87, %rd82;
	ld.global.nc.f32 	%f96, [%rd88];
	add.f32 	%f97, %f95, %f96;
	add.s64 	%rd89, %rd88, %rd82;
	ld.global.nc.f32 	%f98, [%rd89];
	add.f32 	%f251, %f97, %f98;
	add.s32 	%r296, %r296, 8;
$L__BB1_23:
	setp.eq.s32 	%p21, %r29, 0;
	@%p21 bra 	$L__BB1_29;
	and.b32  	%r32, %r17, 3;
	setp.lt.u32 	%p22, %r29, 4;
	@%p22 bra 	$L__BB1_26;
	add.s32 	%r180, %r296, %r300;
	mad.lo.s32 	%r181, %r180, %r153, %r1;
	mul.wide.s32 	%rd90, %r181, 4;
	add.s64 	%rd91, %rd1, %rd90;
	ld.global.nc.f32 	%f100, [%rd91];
	add.f32 	%f101, %f251, %f100;
	mul.wide.s32 	%rd92, %r153, 4;
	add.s64 	%rd93, %rd91, %rd92;
	ld.global.nc.f32 	%f102, [%rd93];
	add.f32 	%f103, %f101, %f102;
	add.s64 	%rd94, %rd93, %rd92;
	ld.global.nc.f32 	%f104, [%rd94];
	add.f32 	%f105, %f103, %f104;
	add.s64 	%rd95, %rd94, %rd92;
	ld.global.nc.f32 	%f106, [%rd95];
	add.f32 	%f251, %f105, %f106;
	add.s32 	%r296, %r296, 4;
$L__BB1_26:
	setp.eq.s32 	%p23, %r32, 0;
	@%p23 bra 	$L__BB1_29;
	add.s32 	%r182, %r296, %r300;
	mad.lo.s32 	%r299, %r153, %r182, %r1;
	neg.s32 	%r298, %r32;
$L__BB1_28:
	.pragma "nounroll";
	mul.wide.s32 	%rd96, %r299, 4;
	add.s64 	%rd97, %rd1, %rd96;
	ld.global.nc.f32 	%f107, [%rd97];
	add.f32 	%f251, %f251, %f107;
	add.s32 	%r299, %r299, %r153;
	add.s32 	%r298, %r298, 1;
	setp.ne.s32 	%p24, %r298, 0;
	@%p24 bra 	$L__BB1_28;
$L__BB1_29:
	cvt.rn.f32.u32 	%f14, %r17;
	div.rn.f32 	%f108, %f251, %f14;
	add.s32 	%r325, %r300, %r17;
	add.s32 	%r184, %r325, -1;
	mul.lo.s32 	%r185, %r184, %r153;
	mul.wide.s32 	%rd98, %r185, 4;
	add.s64 	%rd99, %rd10, %rd98;
	st.global.f32 	[%rd99], %f108;
	add.s32 	%r42, %r300, %r18;
	mov.b32 	%r362, 0;
	mov.u32 	%r361, %r362;
	mov.u32 	%r360, %r362;
	mov.u32 	%r353, %r362;
	mov.u32 	%r358, %r362;
	mov.u32 	%r357, %r362;
$L__BB1_30:
	mad.lo.s32 	%r186, %r300, %r153, %r1;
	cvt.s64.s32 	%rd11, %r186;
	mul.wide.s32 	%rd100, %r186, 4;
	add.s64 	%rd101, %rd3, %rd100;
	ld.global.nc.f32 	%f15, [%rd101];
	abs.f32 	%f109, %f15;
	setp.nan.f32 	%p25, %f109, %f109;
	@%p25 bra 	$L__BB1_56;
	shl.b64 	%rd102, %rd11, 2;
	add.s64 	%rd103, %rd2, %rd102;
	ld.global.nc.f32 	%f16, [%rd103];
	abs.f32 	%f110, %f16;
	setp.nan.f32 	%p26, %f110, %f110;
	@%p26 bra 	$L__BB1_56;
$L__BB1_32:
	setp.eq.s32 	%p27, %r362, 0;
	mov.b32 	%r187, 0;
	mov.u32 	%r308, %r187;
	@%p27 bra 	$L__BB1_35;
	mul.wide.s32 	%rd104, %r362, 4;
	add.s64 	%rd105, %rd4, %rd104;
	ld.local.u32 	%r188, [%rd105+-4];
	mad.lo.s32 	%r189, %r188, %r153, %r1;
	mul.wide.s32 	%rd106, %r189, 4;
	add.s64 	%rd107, %rd3, %rd106;
	ld.global.nc.f32 	%f111, [%rd107];
	setp.ge.f32 	%p28, %f111, %f15;
	mov.u32 	%r308, %r362;
	@%p28 bra 	$L__BB1_35;
	add.s32 	%r362, %r362, -1;
	setp.ne.s32 	%p29, %r362, 0;
	mov.u32 	%r308, %r187;
	@%p29 bra 	$L__BB1_32;
$L__BB1_35:
	mul.wide.s32 	%rd108, %r308, 4;
	add.s64 	%rd109, %rd4, %rd108;
	st.local.u32 	[%rd109], %r300;
$L__BB1_36:
	setp.eq.s32 	%p30, %r361, 0;
	mov.b32 	%r191, 0;
	mov.u32 	%r310, %r191;
	@%p30 bra 	$L__BB1_39;
	mul.wide.s32 	%rd110, %r361, 4;
	add.s64 	%rd111, %rd5, %rd110;
	ld.local.u32 	%r192, [%rd111+-4];
	mad.lo.s32 	%r193, %r192, %r153, %r1;
	mul.wide.s32 	%rd112, %r193, 4;
	add.s64 	%rd113, %rd2, %rd112;
	ld.global.nc.f32 	%f112, [%rd113];
	setp.le.f32 	%p31, %f112, %f16;
	mov.u32 	%r310, %r361;
	@%p31 bra 	$L__BB1_39;
	add.s32 	%r361, %r361, -1;
	setp.ne.s32 	%p32, %r361, 0;
	mov.u32 	%r310, %r191;
	@%p32 bra 	$L__BB1_36;
$L__BB1_39:
	setp.gt.s32 	%p33, %r308, 1022;
	add.s32 	%r195, %r308, 1;
	selp.b32 	%r362, 0, %r195, %p33;
	mul.wide.s32 	%rd114, %r310, 4;
	add.s64 	%rd115, %rd5, %rd114;
	st.local.u32 	[%rd115], %r300;
	add.s32 	%r196, %r310, 1;
	setp.gt.s32 	%p34, %r310, 1022;
	selp.b32 	%r361, 0, %r196, %p34;
	setp.lt.s32 	%p35, %r300, %r42;
	@%p35 bra 	$L__BB1_40;
	bra.uni 	$L__BB1_48;
$L__BB1_40:
	setp.eq.s32 	%p44, %r357, 0;
	mov.b32 	%r207, 0;
	mov.u32 	%r312, %r207;
	@%p44 bra 	$L__BB1_43;
	mul.wide.s32 	%rd128, %r357, 4;
	add.s64 	%rd129, %rd223, %rd128;
	ld.local.u32 	%r208, [%rd129+-4];
	mad.lo.s32 	%r209, %r208, %r153, %r1;
	mul.wide.s32 	%rd130, %r209, 4;
	add.s64 	%rd131, %rd3, %rd130;
	ld.global.nc.f32 	%f115, [%rd131];
	setp.ge.f32 	%p45, %f115, %f15;
	mov.u32 	%r312, %r357;
	@%p45 bra 	$L__BB1_43;
	add.s32 	%r357, %r357, -1;
	setp.ne.s32 	%p46, %r357, 0;
	mov.u32 	%r312, %r207;
	@%p46 bra 	$L__BB1_40;
$L__BB1_43:
	mul.wide.s32 	%rd132, %r312, 4;
	add.s64 	%rd133, %rd223, %rd132;
	st.local.u32 	[%rd133], %r300;
$L__BB1_44:
	setp.eq.s32 	%p47, %r358, 0;
	mov.b32 	%r211, 0;
	mov.u32 	%r314, %r211;
	@%p47 bra 	$L__BB1_47;
	mul.wide.s32 	%rd134, %r358, 4;
	add.s64 	%rd135, %rd222, %rd134;
	ld.local.u32 	%r212, [%rd135+-4];
	mad.lo.s32 	%r213, %r212, %r153, %r1;
	mul.wide.s32 	%rd136, %r213, 4;
	add.s64 	%rd137, %rd2, %rd136;
	ld.global.nc.f32 	%f116, [%rd137];
	setp.le.f32 	%p48, %f116, %f16;
	mov.u32 	%r314, %r358;
	@%p48 bra 	$L__BB1_47;
	add.s32 	%r358, %r358, -1;
	setp.ne.s32 	%p49, %r358, 0;
	mov.u32 	%r314, %r211;
	@%p49 bra 	$L__BB1_44;
$L__BB1_47:
	mul.wide.s32 	%rd138, %r314, 4;
	add.s64 	%rd139, %rd222, %rd138;
	st.local.u32 	[%rd139], %r300;
	add.s32 	%r215, %r314, 1;
	setp.gt.s32 	%p50, %r314, 1022;
	selp.b32 	%r358, 0, %r215, %p50;
	setp.gt.s32 	%p51, %r312, 1022;
	add.s32 	%r216, %r312, 1;
	selp.b32 	%r357, 0, %r216, %p51;
	bra.uni 	$L__BB1_56;
$L__BB1_48:
	setp.eq.s32 	%p36, %r353, 0;
	mov.b32 	%r197, 0;
	mov.u32 	%r316, %r197;
	@%p36 bra 	$L__BB1_51;
	mul.wide.s32 	%rd116, %r353, 4;
	add.s64 	%rd117, %rd226, %rd116;
	ld.local.u32 	%r198, [%rd117+-4];
	mad.lo.s32 	%r199, %r198, %r153, %r1;
	mul.wide.s32 	%rd118, %r199, 4;
	add.s64 	%rd119, %rd3, %rd118;
	ld.global.nc.f32 	%f113, [%rd119];
	setp.ge.f32 	%p37, %f113, %f15;
	mov.u32 	%r316, %r353;
	@%p37 bra 	$L__BB1_51;
	add.s32 	%r353, %r353, -1;
	setp.ne.s32 	%p38, %r353, 0;
	mov.u32 	%r316, %r197;
	@%p38 bra 	$L__BB1_48;
$L__BB1_51:
	mul.wide.s32 	%rd120, %r316, 4;
	add.s64 	%rd121, %rd226, %rd120;
	st.local.u32 	[%rd121], %r300;
$L__BB1_52:
	setp.eq.s32 	%p39, %r360, 0;
	mov.b32 	%r201, 0;
	mov.u32 	%r318, %r201;
	@%p39 bra 	$L__BB1_55;
	mul.wide.s32 	%rd122, %r360, 4;
	add.s64 	%rd123, %rd227, %rd122;
	ld.local.u32 	%r202, [%rd123+-4];
	mad.lo.s32 	%r203, %r202, %r153, %r1;
	mul.wide.s32 	%rd124, %r203, 4;
	add.s64 	%rd125, %rd2, %rd124;
	ld.global.nc.f32 	%f114, [%rd125];
	setp.le.f32 	%p40, %f114, %f16;
	mov.u32 	%r318, %r360;
	@%p40 bra 	$L__BB1_55;
	add.s32 	%r360, %r360, -1;
	setp.ne.s32 	%p41, %r360, 0;
	mov.u32 	%r318, %r201;
	@%p41 bra 	$L__BB1_52;
$L__BB1_55:
	mul.wide.s32 	%rd126, %r318, 4;
	add.s64 	%rd127, %rd227, %rd126;
	st.local.u32 	[%rd127], %r300;
	add.s32 	%r205, %r318, 1;
	setp.gt.s32 	%p42, %r318, 1022;
	selp.b32 	%r360, 0, %r205, %p42;
	setp.gt.s32 	%p43, %r316, 1022;
	add.s32 	%r206, %r316, 1;
	selp.b32 	%r353, 0, %r206, %p43;
$L__BB1_56:
	add.s32 	%r300, %r300, 1;
	setp.lt.s32 	%p52, %r300, %r325;
	@%p52 bra 	$L__BB1_30;
	cvt.rn.f32.u32 	%f117, %r156;
	cvt.rn.f32.u32 	%f17, %r157;
	add.f32 	%f118, %f117, 0f3F800000;
	mov.f32 	%f119, 0f40000000;
	div.rn.f32 	%f18, %f119, %f118;
	setp.ge.s32 	%p53, %r325, %r154;
	@%p53 bra 	$L__BB1_124;
	setp.lt.f32 	%p54, %f18, 0f00800000;
	mul.f32 	%f122, %f18, 0f4B000000;
	selp.f32 	%f123, %f122, %f18, %p54;
	mov.b32 	%r218, %f123;
	add.s32 	%r219, %r218, -1059760811;
	and.b32  	%r220, %r219, -8388608;
	sub.s32 	%r221, %r218, %r220;
	mov.b32 	%f124, %r221;
	add.f32 	%f125, %f124, 0fBF800000;
	setp.eq.f32 	%p55, %f123, 0f00000000;
	fma.rn.f32 	%f126, %f123, 0f7F800000, 0f7F800000;
	setp.gt.u32 	%p56, %r218, 2139095039;
	fma.rn.f32 	%f127, %f125, 0fBE055027, 0f3E1039F6;
	fma.rn.f32 	%f128, %f127, %f125, 0fBDF8CDCC;
	fma.rn.f32 	%f129, %f128, %f125, 0f3E0F2955;
	fma.rn.f32 	%f130, %f129, %f125, 0fBE2AD8B9;
	fma.rn.f32 	%f131, %f130, %f125, 0f3E4CED0B;
	fma.rn.f32 	%f132, %f131, %f125, 0fBE7FFF22;
	fma.rn.f32 	%f133, %f132, %f125, 0f3EAAAA78;
	fma.rn.f32 	%f134, %f133, %f125, 0fBF000000;
	mul.f32 	%f135, %f125, %f134;
	fma.rn.f32 	%f136, %f135, %f125, %f125;
	cvt.rn.f32.s32 	%f137, %r220;
	selp.f32 	%f138, 0fC1B80000, 0f00000000, %p54;
	fma.rn.f32 	%f139, %f137, 0f34000000, %f138;
	fma.rn.f32 	%f140, %f139, 0f3F317218, %f136;
	selp.f32 	%f141, %f126, %f140, %p56;
	selp.f32 	%f19, 0fFF800000, %f141, %p55;
	mov.f32 	%f264, 0f7FFFFFFF;
	mov.f32 	%f252, 0f3F800000;
	mov.b32 	%r326, 0;
	mov.u32 	%r328, %r326;
	mov.u32 	%r330, %r326;
	mov.f32 	%f262, %f264;
	mov.f32 	%f260, %f264;
	mov.f32 	%f263, %f264;
	mov.f32 	%f261, %f264;
	mov.f32 	%f259, %f264;
	mov.u32 	%r344, %r326;
	mov.u32 	%r343, %r326;
	mov.u32 	%r342, %r326;
	mov.u32 	%r341, %r326;
$L__BB1_59:
	sub.s32 	%r95, %r325, %r17;
	setp.eq.s32 	%p57, %r328, %r362;
	mov.u32 	%r339, %r362;
	@%p57 bra 	$L__BB1_62;
	mul.wide.s32 	%rd140, %r328, 4;
	add.s64 	%rd141, %rd4, %rd140;
	ld.local.u32 	%r222, [%rd141];
	setp.ne.s32 	%p58, %r222, %r95;
	mov.u32 	%r339, %r328;
	@%p58 bra 	$L__BB1_62;
	add.s32 	%r223, %r328, 1;
	setp.gt.s32 	%p59, %r328, 1022;
	selp.b32 	%r339, 0, %r223, %p59;
$L__BB1_62:
	setp.eq.s32 	%p60, %r330, %r361;
	mov.u32 	%r340, %r361;
	@%p60 bra 	$L__BB1_65;
	mul.wide.s32 	%rd142, %r330, 4;
	add.s64 	%rd143, %rd5, %rd142;
	ld.local.u32 	%r224, [%rd143];
	setp.ne.s32 	%p61, %r224, %r95;
	mov.u32 	%r340, %r330;
	@%p61 bra 	$L__BB1_65;
	add.s32 	%r225, %r330, 1;
	setp.gt.s32 	%p62, %r330, 1022;
	selp.b32 	%r340, 0, %r225, %p62;
$L__BB1_65:
	setp.eq.s32 	%p63, %r341, %r357;
	@%p63 bra 	$L__BB1_68;
	mul.wide.s32 	%rd144, %r341, 4;
	add.s64 	%rd145, %rd223, %rd144;
	ld.local.u32 	%r226, [%rd145];
	setp.ne.s32 	%p64, %r226, %r95;
	@%p64 bra 	$L__BB1_68;
	add.s32 	%r227, %r341, 1;
	setp.gt.s32 	%p65, %r341, 1022;
	selp.b32 	%r341, 0, %r227, %p65;
$L__BB1_68:
	setp.eq.s32 	%p66, %r342, %r358;
	@%p66 bra 	$L__BB1_71;
	mul.wide.s32 	%rd146, %r342, 4;
	add.s64 	%rd147, %rd222, %rd146;
	ld.local.u32 	%r228, [%rd147];
	setp.ne.s32 	%p67, %r228, %r95;
	@%p67 bra 	$L__BB1_71;
	add.s32 	%r229, %r342, 1;
	setp.gt.s32 	%p68, %r342, 1022;
	selp.b32 	%r342, 0, %r229, %p68;
$L__BB1_71:
	shr.u32 	%r230, %r17, 1;
	add.s32 	%r104, %r95, %r230;
	setp.eq.s32 	%p69, %r343, %r353;
	@%p69 bra 	$L__BB1_74;
	mul.wide.s32 	%rd148, %r343, 4;
	add.s64 	%rd149, %rd226, %rd148;
	ld.local.u32 	%r231, [%rd149];
	setp.ne.s32 	%p70, %r231, %r104;
	@%p70 bra 	$L__BB1_74;
	add.s32 	%r232, %r343, 1;
	setp.gt.s32 	%p71, %r343, 1022;
	selp.b32 	%r343, 0, %r232, %p71;
$L__BB1_74:
	setp.eq.s32 	%p72, %r344, %r360;
	@%p72 bra 	$L__BB1_77;
	mul.wide.s32 	%rd150, %r344, 4;
	add.s64 	%rd151, %rd227, %rd150;
	ld.local.u32 	%r233, [%rd151];
	setp.ne.s32 	%p73, %r233, %r104;
	@%p73 bra 	$L__BB1_77;
	add.s32 	%r234, %r344, 1;
	setp.gt.s32 	%p74, %r344, 1022;
	selp.b32 	%r344, 0, %r234, %p74;
$L__BB1_77:
	add.s32 	%r109, %r325, -1;
	mul.lo.s32 	%r110, %r109, %r153;
	add.s32 	%r111, %r110, %r1;
	mul.wide.s32 	%rd152, %r111, 4;
	add.s64 	%rd16, %rd3, %rd152;
	ld.global.nc.f32 	%f27, [%rd16];
	add.s64 	%rd17, %rd2, %rd152;
	abs.f32 	%f142, %f27;
	setp.nan.f32 	%p75, %f142, %f142;
	@%p75 bra 	$L__BB1_103;
	ld.global.nc.f32 	%f28, [%rd17];
	abs.f32 	%f143, %f28;
	setp.nan.f32 	%p76, %f143, %f143;
	@%p76 bra 	$L__BB1_103;
$L__BB1_79:
	setp.eq.s32 	%p77, %r339, %r362;
	mov.u32 	%r346, %r339;
	@%p77 bra 	$L__BB1_82;
	setp.eq.s32 	%p78, %r362, 0;
	add.s32 	%r235, %r362, -1;
	selp.b32 	%r113, 1023, %r235, %p78;
	mul.wide.s32 	%rd153, %r113, 4;
	add.s64 	%rd154, %rd4, %rd153;
	ld.local.u32 	%r236, [%rd154];
	mad.lo.s32 	%r237, %r236, %r153, %r1;
	mul.wide.s32 	%rd155, %r237, 4;
	add.s64 	%rd156, %rd3, %rd155;
	ld.global.nc.f32 	%f144, [%rd156];
	setp.ge.f32 	%p79, %f144, %f27;
	mov.u32 	%r346, %r362;
	@%p79 bra 	$L__BB1_82;
	setp.ne.s32 	%p80, %r113, %r339;
	mov.u32 	%r362, %r113;
	mov.u32 	%r346, %r339;
	@%p80 bra 	$L__BB1_79;
$L__BB1_82:
	mul.wide.s32 	%rd157, %r346, 4;
	add.s64 	%rd158, %rd4, %rd157;
	st.local.u32 	[%rd158], %r109;
$L__BB1_83:
	setp.eq.s32 	%p81, %r340, %r361;
	mov.u32 	%r348, %r340;
	@%p81 bra 	$L__BB1_86;
	setp.eq.s32 	%p82, %r361, 0;
	add.s32 	%r238, %r361, -1;
	selp.b32 	%r116, 1023, %r238, %p82;
	mul.wide.s32 	%rd159, %r116, 4;
	add.s64 	%rd160, %rd5, %rd159;
	ld.local.u32 	%r239, [%rd160];
	mad.lo.s32 	%r240, %r239, %r153, %r1;
	mul.wide.s32 	%rd161, %r240, 4;
	add.s64 	%rd162, %rd2, %rd161;
	ld.global.nc.f32 	%f145, [%rd162];
	setp.le.f32 	%p83, %f145, %f28;
	mov.u32 	%r348, %r361;
	@%p83 bra 	$L__BB1_86;
	setp.ne.s32 	%p84, %r116, %r340;
	mov.u32 	%r361, %r116;
	mov.u32 	%r348, %r340;
	@%p84 bra 	$L__BB1_83;
$L__BB1_86:
	setp.gt.s32 	%p85, %r346, 1022;
	add.s32 	%r241, %r346, 1;
	selp.b32 	%r362, 0, %r241, %p85;
	mul.wide.s32 	%rd163, %r348, 4;
	add.s64 	%rd164, %rd5, %rd163;
	st.local.u32 	[%rd164], %r109;
	add.s32 	%r242, %r348, 1;
	setp.gt.s32 	%p86, %r348, 1022;
	selp.b32 	%r361, 0, %r242, %p86;
	sub.s32 	%r243, %r325, %r17;
	shr.u32 	%r244, %r17, 1;
	add.s32 	%r245, %r243, %r244;
	setp.gt.s32 	%p87, %r325, %r245;
	@%p87 bra 	$L__BB1_95;
$L__BB1_87:
	setp.eq.s32 	%p88, %r341, %r357;
	mov.u32 	%r350, %r341;
	@%p88 bra 	$L__BB1_90;
	setp.eq.s32 	%p89, %r357, 0;
	add.s32 	%r246, %r357, -1;
	selp.b32 	%r121, 1023, %r246, %p89;
	mul.wide.s32 	%rd165, %r121, 4;
	add.s64 	%rd166, %rd223, %rd165;
	ld.local.u32 	%r247, [%rd166];
	mad.lo.s32 	%r248, %r247, %r153, %r1;
	mul.wide.s32 	%rd167, %r248, 4;
	add.s64 	%rd168, %rd3, %rd167;
	ld.global.nc.f32 	%f146, [%rd168];
	setp.ge.f32 	%p90, %f146, %f27;
	mov.u32 	%r350, %r357;
	@%p90 bra 	$L__BB1_90;
	setp.ne.s32 	%p91, %r121, %r341;
	mov.u32 	%r357, %r121;
	mov.u32 	%r350, %r341;
	@%p91 bra 	$L__BB1_87;
$L__BB1_90:
	mul.wide.s32 	%rd169, %r350, 4;
	add.s64 	%rd170, %rd223, %rd169;
	st.local.u32 	[%rd170], %r109;
$L__BB1_91:
	setp.eq.s32 	%p92, %r342, %r358;
	mov.u32 	%r352, %r342;
	@%p92 bra 	$L__BB1_94;
	setp.eq.s32 	%p93, %r358, 0;
	add.s32 	%r249, %r358, -1;
	selp.b32 	%r124, 1023, %r249, %p93;
	mul.wide.s32 	%rd171, %r124, 4;
	add.s64 	%rd172, %rd222, %rd171;
	ld.local.u32 	%r250, [%rd172];
	mad.lo.s32 	%r251, %r250, %r153, %r1;
	mul.wide.s32 	%rd173, %r251, 4;
	add.s64 	%rd174, %rd2, %rd173;
	ld.global.nc.f32 	%f147, [%rd174];
	setp.le.f32 	%p94, %f147, %f28;
	mov.u32 	%r352, %r358;
	@%p94 bra 	$L__BB1_94;
	setp.ne.s32 	%p95, %r124, %r342;
	mov.u32 	%r358, %r124;
	mov.u32 	%r352, %r342;
	@%p95 bra 	$L__BB1_91;
$L__BB1_94:
	mul.wide.s32 	%rd175, %r352, 4;
	add.s64 	%rd176, %rd222, %rd175;
	st.local.u32 	[%rd176], %r109;
	add.s32 	%r252, %r352, 1;
	setp.gt.s32 	%p96, %r352, 1022;
	selp.b32 	%r358, 0, %r252, %p96;
	setp.gt.s32 	%p97, %r350, 1022;
	add.s32 	%r253, %r350, 1;
	selp.b32 	%r357, 0, %r253, %p97;
	bra.uni 	$L__BB1_103;
$L__BB1_95:
	setp.eq.s32 	%p98, %r343, %r353;
	mov.u32 	%r354, %r343;
	@%p98 bra 	$L__BB1_98;
	setp.eq.s32 	%p99, %r353, 0;
	add.s32 	%r254, %r353, -1;
	selp.b32 	%r129, 1023, %r254, %p99;
	mul.wide.s32 	%rd177, %r129, 4;
	add.s64 	%rd178, %rd226, %rd177;
	ld.local.u32 	%r255, [%rd178];
	mad.lo.s32 	%r256, %r255, %r153, %r1;
	mul.wide.s32 	%rd179, %r256, 4;
	add.s64 	%rd180, %rd3, %rd179;
	ld.global.nc.f32 	%f148, [%rd180];
	setp.ge.f32 	%p100, %f148, %f27;
	mov.u32 	%r354, %r353;
	@%p100 bra 	$L__BB1_98;
	setp.ne.s32 	%p101, %r129, %r343;
	mov.u32 	%r353, %r129;
	mov.u32 	%r354, %r343;
	@%p101 bra 	$L__BB1_95;
$L__BB1_98:
	mul.wide.s32 	%rd181, %r354, 4;
	add.s64 	%rd182, %rd226, %rd181;
	st.local.u32 	[%rd182], %r109;
$L__BB1_99:
	setp.eq.s32 	%p102, %r344, %r360;
	mov.u32 	%r356, %r344;
	@%p102 bra 	$L__BB1_102;
	setp.eq.s32 	%p103, %r360, 0;
	add.s32 	%r257, %r360, -1;
	selp.b32 	%r132, 1023, %r257, %p103;
	mul.wide.s32 	%rd183, %r132, 4;
	add.s64 	%rd184, %rd227, %rd183;
	ld.local.u32 	%r258, [%rd184];
	mad.lo.s32 	%r259, %r258, %r153, %r1;
	mul.wide.s32 	%rd185, %r259, 4;
	add.s64 	%rd186, %rd2, %rd185;
	ld.global.nc.f32 	%f149, [%rd186];
	setp.le.f32 	%p104, %f149, %f28;
	mov.u32 	%r356, %r360;
	@%p104 bra 	$L__BB1_102;
	setp.ne.s32 	%p105, %r132, %r344;
	mov.u32 	%r360, %r132;
	mov.u32 	%r356, %r344;
	@%p105 bra 	$L__BB1_99;
$L__BB1_102:
	mul.wide.s32 	%rd187, %r356, 4;
	add.s64 	%rd188, %rd227, %rd187;
	st.local.u32 	[%rd188], %r109;
	add.s32 	%r260, %r356, 1;
	setp.gt.s32 	%p106, %r356, 1022;
	selp.b32 	%r360, 0, %r260, %p106;
	setp.gt.s32 	%p107, %r354, 1022;
	add.s32 	%r261, %r354, 1;
	selp.b32 	%r353, 0, %r261, %p107;
$L__BB1_103:
	setp.eq.s32 	%p108, %r343, %r353;
	@%p108 bra 	$L__BB1_105;
	mul.wide.s32 	%rd189, %r343, 4;
	add.s64 	%rd190, %rd226, %rd189;
	ld.local.u32 	%r262, [%rd190];
	mad.lo.s32 	%r263, %r262, %r153, %r1;
	mul.wide.s32 	%rd191, %r263, 4;
	add.s64 	%rd192, %rd3, %rd191;
	ld.global.nc.f32 	%f259, [%rd192];
$L__BB1_105:
	setp.eq.s32 	%p109, %r344, %r360;
	@%p109 bra 	$L__BB1_107;
	mul.wide.s32 	%rd193, %r344, 4;
	add.s64 	%rd194, %rd227, %rd193;
	ld.local.u32 	%r264, [%rd194];
	mad.lo.s32 	%r265, %r264, %r153, %r1;
	mul.wide.s32 	%rd195, %r265, 4;
	add.s64 	%rd196, %rd2, %rd195;
	ld.global.nc.f32 	%f260, [%rd196];
$L__BB1_107:
	setp.eq.s32 	%p110, %r341, %r357;
	@%p110 bra 	$L__BB1_109;
	mul.wide.s32 	%rd197, %r341, 4;
	add.s64 	%rd198, %rd223, %rd197;
	ld.local.u32 	%r266, [%rd198];
	mad.lo.s32 	%r267, %r266, %r153, %r1;
	mul.wide.s32 	%rd199, %r267, 4;
	add.s64 	%rd200, %rd3, %rd199;
	ld.global.nc.f32 	%f261, [%rd200];
$L__BB1_109:
	setp.eq.s32 	%p111, %r342, %r358;
	@%p111 bra 	$L__BB1_111;
	mul.wide.s32 	%rd201, %r342, 4;
	add.s64 	%rd202, %rd222, %rd201;
	ld.local.u32 	%r268, [%rd202];
	mad.lo.s32 	%r269, %r268, %r153, %r1;
	mul.wide.s32 	%rd203, %r269, 4;
	add.s64 	%rd204, %rd2, %rd203;
	ld.global.nc.f32 	%f262, [%rd204];
$L__BB1_111:
	setp.eq.s32 	%p112, %r339, %r362;
	@%p112 bra 	$L__BB1_113;
	mul.wide.s32 	%rd205, %r339, 4;
	add.s64 	%rd206, %rd4, %rd205;
	ld.local.u32 	%r270, [%rd206];
	mad.lo.s32 	%r271, %r270, %r153, %r1;
	mul.wide.s32 	%rd207, %r271, 4;
	add.s64 	%rd208, %rd3, %rd207;
	ld.global.nc.f32 	%f263, [%rd208];
$L__BB1_113:
	setp.eq.s32 	%p113, %r340, %r361;
	@%p113 bra 	$L__BB1_115;
	mul.wide.s32 	%rd209, %r340, 4;
	add.s64 	%rd210, %rd5, %rd209;
	ld.local.u32 	%r272, [%rd210];
	mad.lo.s32 	%r273, %r272, %r153, %r1;
	mul.wide.s32 	%rd211, %r273, 4;
	add.s64 	%rd212, %rd2, %rd211;
	ld.global.nc.f32 	%f264, [%rd212];
$L__BB1_115:
	add.s32 	%r274, %r111, %r153;
	mul.wide.s32 	%rd18, %r153, 4;
	add.s64 	%rd213, %rd16, %rd18;
	ld.global.nc.f32 	%f150, [%rd213];
	mul.wide.s32 	%rd214, %r274, 4;
	add.s64 	%rd215, %rd1, %rd214;
	ld.global.nc.f32 	%f41, [%rd215];
	mul.wide.s32 	%rd216, %r110, 4;
	add.s64 	%rd19, %rd10, %rd216;
	ld.global.f32 	%f42, [%rd19];
	abs.f32 	%f151, %f150;
	setp.nan.f32 	%p114, %f151, %f151;
	@%p114 bra 	$L__BB1_120;
	add.s64 	%rd217, %rd17, %rd18;
	ld.global.nc.f32 	%f152, [%rd217];
	abs.f32 	%f153, %f152;
	setp.nan.f32 	%p115, %f153, %f153;
	abs.f32 	%f154, %f41;
	setp.nan.f32 	%p116, %f154, %f154;
	or.pred  	%p117, %p115, %p116;
	abs.f32 	%f156, %f42;
	setp.nan.f32 	%p118, %f156, %f156;
	or.pred  	%p119, %p117, %p118;
	@%p119 bra 	$L__BB1_120;
	sub.f32 	%f158, %f259, %f260;
	shr.u32 	%r275, %r17, 1;
	cvt.rn.f32.u32 	%f159, %r275;
	div.rn.f32 	%f43, %f158, %f159;
	sub.f32 	%f160, %f261, %f262;
	div.rn.f32 	%f161, %f160, %f159;
	sub.f32 	%f162, %f263, %f264;
	div.rn.f32 	%f163, %f162, %f14;
	setp.leu.f32 	%p120, %f43, 0f00000000;
	setp.leu.f32 	%p121, %f161, 0f00000000;
	or.pred  	%p122, %p120, %p121;
	setp.leu.f32 	%p123, %f163, 0f00000000;
	or.pred  	%p124, %p122, %p123;
	@%p124 bra 	$L__BB1_119;
	add.f32 	%f164, %f43, %f161;
	setp.lt.f32 	%p125, %f164, 0f00800000;
	mul.f32 	%f165, %f164, 0f4B000000;
	selp.f32 	%f166, %f165, %f164, %p125;
	selp.f32 	%f167, 0fC1B80000, 0f00000000, %p125;
	mov.b32 	%r276, %f166;
	add.s32 	%r277, %r276, -1059760811;
	and.b32  	%r278, %r277, -8388608;
	sub.s32 	%r279, %r276, %r278;
	mov.b32 	%f168, %r279;
	cvt.rn.f32.s32 	%f169, %r278;
	fma.rn.f32 	%f170, %f169, 0f34000000, %f167;
	add.f32 	%f171, %f168, 0fBF800000;
	fma.rn.f32 	%f172, %f171, 0fBE055027, 0f3E1039F6;
	fma.rn.f32 	%f173, %f172, %f171, 0fBDF8CDCC;
	fma.rn.f32 	%f174, %f173, %f171, 0f3E0F2955;
	fma.rn.f32 	%f175, %f174, %f171, 0fBE2AD8B9;
	fma.rn.f32 	%f176, %f175, %f171, 0f3E4CED0B;
	fma.rn.f32 	%f177, %f176, %f171, 0fBE7FFF22;
	fma.rn.f32 	%f178, %f177, %f171, 0f3EAAAA78;
	fma.rn.f32 	%f179, %f178, %f171, 0fBF000000;
	mul.f32 	%f180, %f171, %f179;
	fma.rn.f32 	%f181, %f180, %f171, %f171;
	fma.rn.f32 	%f182, %f170, 0f3F317218, %f181;
	setp.gt.u32 	%p126, %r276, 2139095039;
	fma.rn.f32 	%f183, %f166, 0f7F800000, 0f7F800000;
	selp.f32 	%f184, %f183, %f182, %p126;
	setp.eq.f32 	%p127, %f166, 0f00000000;
	selp.f32 	%f185, 0fFF800000, %f184, %p127;
	setp.lt.f32 	%p128, %f163, 0f00800000;
	mul.f32 	%f186, %f163, 0f4B000000;
	selp.f32 	%f187, %f186, %f163, %p128;
	selp.f32 	%f188, 0fC1B80000, 0f00000000, %p128;
	mov.b32 	%r280, %f187;
	add.s32 	%r281, %r280, -1059760811;
	and.b32  	%r282, %r281, -8388608;
	sub.s32 	%r283, %r280, %r282;
	mov.b32 	%f189, %r283;
	cvt.rn.f32.s32 	%f190, %r282;
	fma.rn.f32 	%f191, %f190, 0f34000000, %f188;
	add.f32 	%f192, %f189, 0fBF800000;
	fma.rn.f32 	%f193, %f192, 0fBE055027, 0f3E1039F6;
	fma.rn.f32 	%f194, %f193, %f192, 0fBDF8CDCC;
	fma.rn.f32 	%f195, %f194, %f192, 0f3E0F2955;
	fma.rn.f32 	%f196, %f195, %f192, 0fBE2AD8B9;
	fma.rn.f32 	%f197, %f196, %f192, 0f3E4CED0B;
	fma.rn.f32 	%f198, %f197, %f192, 0fBE7FFF22;
	fma.rn.f32 	%f199, %f198, %f192, 0f3EAAAA78;
	fma.rn.f32 	%f200, %f199, %f192, 0fBF000000;
	mul.f32 	%f201, %f192, %f200;
	fma.rn.f32 	%f202, %f201, %f192, %f192;
	fma.rn.f32 	%f203, %f191, 0f3F317218, %f202;
	setp.gt.u32 	%p129, %r280, 2139095039;
	fma.rn.f32 	%f204, %f187, 0f7F800000, 0f7F800000;
	selp.f32 	%f205, %f204, %f203, %p129;
	setp.eq.f32 	%p130, %f187, 0f00000000;
	selp.f32 	%f206, 0fFF800000, %f205, %p130;
	sub.f32 	%f207, %f185, %f206;
	div.rn.f32 	%f252, %f207, 0f3F317218;
$L__BB1_119:
	setp.eq.s32 	%p131, %r156, 1;
	add.f32 	%f208, %f252, 0fBF800000;
	mul.f32 	%f209, %f19, %f208;
	fma.rn.f32 	%f210, %f209, 0f3BBB989D, 0f3F000000;
	cvt.sat.f32.f32 	%f211, %f210;
	mov.f32 	%f212, 0f4B400001;
	mov.f32 	%f213, 0f437C0000;
	fma.rm.f32 	%f214, %f211, %f213, %f212;
	add.f32 	%f215, %f214, 0fCB40007F;
	neg.f32 	%f216, %f215;
	fma.rn.f32 	%f217, %f209, 0f3FB8AA3B, %f216;
	fma.rn.f32 	%f218, %f209, 0f32A57060, %f217;
	mov.b32 	%r284, %f214;
	shl.b32 	%r285, %r284, 23;
	mov.b32 	%f219, %r285;
	ex2.approx.ftz.f32 	%f220, %f218;
	mul.f32 	%f221, %f220, %f219;
	max.f32 	%f222, %f221, 0f3DCCCCCD;
	min.f32 	%f223, %f222, 0f3F800000;
	mov.f32 	%f224, 0f40000000;
	sub.f32 	%f225, %f224, %f223;
	div.rn.f32 	%f226, %f225, %f223;
	add.f32 	%f227, %f226, 0fBF800000;
	cvt.rn.f32.u32 	%f228, %r156;
	add.f32 	%f229, %f228, 0fBF800000;
	div.rn.f32 	%f230, %f227, %f229;
	sub.f32 	%f231, %f228, %f17;
	mul.f32 	%f232, %f231, %f230;
	selp.f32 	%f233, 0f80000000, %f232, %p131;
	add.f32 	%f234, %f233, %f17;
	add.f32 	%f235, %f234, 0f3F800000;
	div.rn.f32 	%f236, %f224, %f235;
	max.f32 	%f237, %f236, %f18;
	min.f32 	%f238, %f237, 0f3F800000;
	mov.f32 	%f239, 0f3F800000;
	sub.f32 	%f240, %f239, %f238;
	mul.f32 	%f241, %f42, %f240;
	fma.rn.f32 	%f242, %f41, %f238, %f241;
	add.s64 	%rd219, %rd19, %rd18;
	st.global.f32 	[%rd219], %f242;
	bra.uni 	$L__BB1_121;
$L__BB1_120:
	add.s64 	%rd218, %rd19, %rd18;
	st.global.f32 	[%rd218], %f42;
$L__BB1_121:
	add.s32 	%r326, %r326, 1;
	shr.u32 	%r286, %r17, 1;
	setp.ne.s32 	%p132, %r326, %r286;
	@%p132 bra 	$L__BB1_123;
	mov.b32 	%r326, 0;
	mov.u32 	%r357, %r353;
	mov.u32 	%r341, %r343;
	mov.u64 	%rd229, %rd226;
	mov.u32 	%r358, %r360;
	mov.u32 	%r342, %r344;
	mov.u64 	%rd228, %rd227;
	mov.u32 	%r353, %r326;
	mov.u32 	%r343, %r326;
	mov.u64 	%rd226, %rd223;
	mov.u32 	%r360, %r326;
	mov.u32 	%r344, %r326;
	mov.u64 	%rd227, %rd222;
	mov.u64 	%rd222, %rd228;
	mov.u64 	%rd223, %rd229;
$L__BB1_123:
	add.s32 	%r325, %r325, 1;
	setp.lt.s32 	%p133, %r325, %r154;
	mov.u32 	%r328, %r339;
	mov.u32 	%r330, %r340;
	@%p133 bra 	$L__BB1_59;
$L__BB1_124:
	ret;

}


// ===== COMPILED SASS (sm_100) =====

	.target	sm_100

	.elftype	@"ET_EXEC"


//--------------------- .note.nv.tkinfo           --------------------------
	.section	.note.nv.tkinfo,"",@"SHT_NOTE"
	.sectionflags	@"SHF_NOTE_NV_TKINFO"
	.tkinfo
        /*0018*/ 	.word	0x00000002
        /*0030*/ 	.string	""
        /*0030*/ 	.string	"ptxas"
        /*0030*/ 	.string	"Cuda compilation tools, release 13.0, V13.0.88"
        /*0030*/ 	.string	"Build cuda_13.0.r13.0/compiler.36424714_0"
        /*0030*/ 	.string	"-arch sm_100 -m 64 "



//--------------------- .note.nv.cuinfo           --------------------------
	.section	.note.nv.cuinfo,"",@"SHT_NOTE"
	.sectionflags	@"SHF_NOTE_NV_CUINFO"
        /*0018*/ 	.short	0x0002
        /*001a*/ 	.short	0x0064
        /*001c*/ 	.short	0x0082
	.zero		2


//--------------------- .nv.info                  --------------------------
	.section	.nv.info,"",@"SHT_CUDA_INFO"
	.align	4


	//----- nvinfo : EIATTR_REGCOUNT
	.align		4
        /*0000*/ 	.byte	0x04, 0x2f
        /*0002*/ 	.short	(.L_1 - .L_0)
	.align		4
.L_0:
        /*0004*/ 	.word	index@(frama_batch_f32)
        /*0008*/ 	.word	0x00000038


	//----- nvinfo : EIATTR_FRAME_SIZE
	.align		4
.L_1:
        /*000c*/ 	.byte	0x04, 0x11
        /*000e*/ 	.short	(.L_3 - .L_2)
	.align		4
.L_2:
        /*0010*/ 	.word	index@($__internal_1_$__cuda_sm3x_div_rn_noftz_f32_slowpath)
        /*0014*/ 	.word	0x00006000


	//----- nvinfo : EIATTR_FRAME_SIZE
	.align		4
.L_3:
        /*0018*/ 	.byte	0x04, 0x11
        /*001a*/ 	.short	(.L_5 - .L_4)
	.align		4
.L_4:
        /*001c*/ 	.word	index@(frama_batch_f32)
        /*0020*/ 	.word	0x00006000


	//----- nvinfo : EIATTR_REGCOUNT
	.align		4
.L_5:
        /*0024*/ 	.byte	0x04, 0x2f
        /*0026*/ 	.short	(.L_7 - .L_6)
	.align		4
.L_6:
        /*0028*/ 	.word	index@(frama_many_series_one_param_f32)
        /*002c*/ 	.word	0x00000038


	//----- nvinfo : EIATTR_FRAME_SIZE
	.align		4
.L_7:
        /*0030*/ 	.byte	0x04, 0x11
        /*0032*/ 	.short	(.L_9 - .L_8)
	.align		4
.L_8:
        /*0034*/ 	.word	index@($__internal_0_$__cuda_sm3x_div_rn_noftz_f32_slowpath)
        /*0038*/ 	.word	0x00006000


	//----- nvinfo : EIATTR_FRAME_SIZE
	.align		4
.L_9:
        /*003c*/ 	.byte	0x04, 0x11
        /*003e*/ 	.short	(.L_11 - .L_10)
	.align		4
.L_10:
        /*0040*/ 	.word	index@(frama_many_series_one_param_f32)
        /*0044*/ 	.word	0x00006000


	//----- nvinfo : EIATTR_MIN_STACK_SIZE
	.align		4
.L_11:
        /*0048*/ 	.byte	0x04, 0x12
        /*004a*/ 	.short	(.L_13 - .L_12)
	.align		4
.L_12:
        /*004c*/ 	.word	index@(frama_many_series_one_param_f32)
        /*0050*/ 	.word	0x00006000


	//----- nvinfo : EIATTR_MIN_STACK_SIZE
	.align		4
.L_13:
        /*0054*/ 	.byte	0x04, 0x12
        /*0056*/ 	.short	(.L_15 - .L_14)
	.align		4
.L_14:
        /*0058*/ 	.word	index@(frama_batch_f32)
        /*005c*/ 	.word	0x00006000
.L_15:


//--------------------- .nv.compat                --------------------------
	.section	.nv.compat,"",@"SHT_CUDA_COMPAT_INFO"
	.align	4
        /*0000*/ 	.byte	0x02, 0x09, 0x00, 0x00, 0x02, 0x02, 0x01, 0x00, 0x02, 0x05, 0x05, 0x00, 0x03, 0x07, 0x01, 0x01
        /*0010*/ 	.byte	0x02, 0x03, 0x00, 0x00, 0x02, 0x06, 0x01, 0x00, 0x04, 0x0b, 0x08, 0x00, 0x01, 0x00, 0x00, 0x00
        /*0020*/ 	.byte	0x00, 0x00, 0x00, 0x00


//--------------------- .nv.info.frama_many_series_one_param_f32 --------------------------
	.section	.nv.info.frama_many_series_one_param_f32,"",@"SHT_CUDA_INFO"
	.sectionflags	@""
	.align	4


	//----- nvinfo : EIATTR_CUDA_API_VERSION
	.align		4
        /*0000*/ 	.byte	0x04, 0x37
        /*0002*/ 	.short	(.L_17 - .L_16)
.L_16:
        /*0004*/ 	.word	0x00000082


	//----- nvinfo : EIATTR_KPARAM_INFO
	.align		4
.L_17:
        /*0008*/ 	.byte	0x04, 0x17
        /*000a*/ 	.short	(.L_19 - .L_18)
.L_18:
        /*000c*/ 	.word	0x00000000
        /*0010*/ 	.short	0x0009
        /*0012*/ 	.short	0x0038
        /*0014*/ 	.byte	0x00, 0xf5, 0x21, 0x00


	//----- nvinfo : EIATTR_KPARAM_INFO
	.align		4
.L_19:
        /*0018*/ 	.byte	0x04, 0x17
        /*001a*/ 	.short	(.L_21 - .L_20)
.L_20:
        /*001c*/ 	.word	0x00000000
        /*0020*/ 	.short	0x0008
        /*0022*/ 	.short	0x0030
        /*0024*/ 	.byte	0x00, 0xf0, 0x11, 0x00


	//----- nvinfo : EIATTR_KPARAM_INFO
	.align		4
.L_21:
        /*0028*/ 	.byte	0x04, 0x17
        /*002a*/ 	.short	(.L_23 - .L_22)
.L_22:
        /*002c*/ 	.word	0x00000000
        /*0030*/ 	.short	0x0007
        /*0032*/ 	.short	0x002c
        /*0034*/ 	.byte	0x00, 0xf0, 0x11, 0x00


	//----- nvinfo : EIATTR_KPARAM_INFO
	.align		4
.L_23:
        /*0038*/ 	.byte	0x04, 0x17
        /*003a*/ 	.short	(.L_25 - .L_24)
.L_24:
        /*003c*/ 	.word	0x00000000
        /*0040*/ 	.short	0x0006
        /*0042*/ 	.short	0x0028
        /*0044*/ 	.byte	0x00, 0xf0, 0x11, 0x00


	//----- nvinfo : EIATTR_KPARAM_INFO
	.align		4
.L_25:
        /*0048*/ 	.byte	0x04, 0x17
        /*004a*/ 	.short	(.L_27 - .L_26)
.L_26:
        /*004c*/ 	.word	0x00000000
        /*0050*/ 	.short	0x0005
        /*0052*/ 	.short	0x0024
        /*0054*/ 	.byte	0x00, 0xf0, 0x11, 0x00


	//----- nvinfo : EIATTR_KPARAM_INFO
	.align		4
.L_27:
        /*0058*/ 	.byte	0x04, 0x17
        /*005a*/ 	.short	(.L_29 - .L_28)
.L_28:
        /*005c*/ 	.word	0x00000000
        /*0060*/ 	.short	0x0004
        /*0062*/ 	.short	0x0020
        /*0064*/ 	.byte	0x00, 0xf0, 0x11, 0x00


	//----- nvinfo : EIATTR_KPARAM_INFO
	.align		4
.L_29:
        /*0068*/ 	.byte	0x04, 0x17
        /*006a*/ 	.short	(.L_31 - .L_30)
.L_30:
        /*006c*/ 	.word	0x00000000
        /*0070*/ 	.short	0x0003
        /*0072*/ 	.short	0x0018
        /*0074*/ 	.byte	0x00, 0xf5, 0x21, 0x00


	//----- nvinfo : EIATTR_KPARAM_INFO
	.align		4
.L_31:
        /*0078*/ 	.byte	0x04, 0x17
        /*007a*/ 	.short	(.L_33 - .L_32)
.L_32:
        /*007c*/ 	.word	0x00000000
        /*0080*/ 	.short	0x0002
        /*0082*/ 	.short	0x0010
        /*0084*/ 	.byte	0x00, 0xf5, 0x21, 0x00


	//----- nvinfo : EIATTR_KPARAM_INFO
	.align		4
.L_33:
        /*0088*/ 	.byte	0x04, 0x17
        /*008a*/ 	.short	(.L_35 - .L_34)
.L_34:
        /*008c*/ 	.word	0x00000000
        /*0090*/ 	.short	0x0001
        /*0092*/ 	.short	0x0008
        /*0094*/ 	.byte	0x00, 0xf5, 0x21, 0x00


	//----- nvinfo : EIATTR_KPARAM_INFO
	.align		4
.L_35:
        /*0098*/ 	.byte	0x04, 0x17
        /*009a*/ 	.short	(.L_37 - .L_36)
.L_36:
        /*009c*/ 	.word	0x00000000
        /*00a0*/ 	.short	0x0000
        /*00a2*/ 	.short	0x0000
        /*00a4*/ 	.byte	0x00, 0xf5, 0x21, 0x00


	//----- nvinfo : EIATTR_SPARSE_MMA_MASK
	.align		4
.L_37:
        /*00a8*/ 	.byte	0x03, 0x50
        /*00aa*/ 	.short	0x0000


	//----- nvinfo : EIATTR_MAXREG_COUNT
	.align		4
        /*00ac*/ 	.byte	0x03, 0x1b
        /*00ae*/ 	.short	0x00ff


	//----- nvinfo : EIATTR_MERCURY_ISA_VERSION
	.align		4
        /*00b0*/ 	.byte	0x03, 0x5f
        /*00b2*/ 	.short	0x0101


	//----- nvinfo : EIATTR_VRC_CTA_INIT_COUNT
	.align		4
        /*00b4*/ 	.byte	0x02, 0x4a
	.zero		1
	.zero		1


	//----- nvinfo : EIATTR_EXIT_INSTR_OFFSETS
	.align		4
        /*00b8*/ 	.byte	0x04, 0x1c
        /*00ba*/ 	.short	(.L_39 - .L_38)


	//   ....[0]....
.L_38:
        /*00bc*/ 	.word	0x000000a0


	//   ....[1]....
        /*00c0*/ 	.word	0x000005c0


	//   ....[2]....
        /*00c4*/ 	.word	0x00000620


	//   ....[3]....
        /*00c8*/ 	.word	0x00000680


	//   ....[4]....
        /*00cc*/ 	.word	0x000006b0


	//   ....[5]....
        /*00d0*/ 	.word	0x00001ca0


	//   ....[6]....
        /*00d4*/ 	.word	0x000041b0


	//----- nvinfo : EIATTR_CRS_STACK_SIZE
	.align		4
.L_39:
        /*00d8*/ 	.byte	0x04, 0x1e
        /*00da*/ 	.short	(.L_41 - .L_40)
.L_40:
        /*00dc*/ 	.word	0x00000000


	//----- nvinfo : EIATTR_CBANK_PARAM_SIZE
	.align		4
.L_41:
        /*00e0*/ 	.byte	0x03, 0x19
        /*00e2*/ 	.short	0x0040


	//----- nvinfo : EIATTR_PARAM_CBANK
	.align		4
        /*00e4*/ 	.byte	0x04, 0x0a
        /*00e6*/ 	.short	(.L_43 - .L_42)
	.align		4
.L_42:
        /*00e8*/ 	.word	index@(.nv.constant0.frama_many_series_one_param_f32)
        /*00ec*/ 	.short	0x0380
        /*00ee*/ 	.short	0x0040


	//----- nvinfo : EIATTR_SW_WAR
	.align		4
.L_43:
        /*00f0*/ 	.byte	0x04, 0x36
        /*00f2*/ 	.short	(.L_45 - .L_44)
.L_44:
        /*00f4*/ 	.word	0x00000008
.L_45:


//--------------------- .nv.info.frama_batch_f32  --------------------------
	.section	.nv.info.frama_batch_f32,"",@"SHT_CUDA_INFO"
	.sectionflags	@""
	.align	4


	//----- nvinfo : EIATTR_CUDA_API_VERSION
	.align		4
        /*0000*/ 	.byte	0x04, 0x37
        /*0002*/ 	.short	(.L_47 - .L_46)
.L_46:
        /*0004*/ 	.word	0x00000082


	//----- nvinfo : EIATTR_KPARAM_INFO
	.align		4
.L_47:
        /*0008*/ 	.byte	0x04, 0x17
        /*000a*/ 	.short	(.L_49 - .L_48)
.L_48:
        /*000c*/ 	.word	0x00000000
        /*0010*/ 	.short	0x0009
        /*0012*/ 	.short	0x0040
        /*0014*/ 	.byte	0x00, 0xf5, 0x21, 0x00


	//----- nvinfo : EIATTR_KPARAM_INFO
	.align		4
.L_49:
        /*0018*/ 	.byte	0x04, 0x17
        /*001a*/ 	.short	(.L_51 - .L_50)
.L_50:
        /*001c*/ 	.word	0x00000000
        /*0020*/ 	.short	0x0008
        /*0022*/ 	.short	0x0038
        /*0024*/ 	.byte	0x00, 0xf0, 0x11, 0x00


	//----- nvinfo : EIATTR_KPARAM_INFO
	.align		4
.L_51:
        /*0028*/ 	.byte	0x04, 0x17
        /*002a*/ 	.short	(.L_53 - .L_52)
.L_52:
        /*002c*/ 	.word	0x00000000
        /*0030*/ 	.short	0x0007
        /*0032*/ 	.short	0x0034
        /*0034*/ 	.byte	0x00, 0xf0, 0x11, 0x00


	//----- nvinfo : EIATTR_KPARAM_INFO
	.align		4
.L_53:
        /*0038*/ 	.byte	0x04, 0x17
        /*003a*/ 	.short	(.L_55 - .L_54)
.L_54:
        /*003c*/ 	.word	0x00000000
        /*0040*/ 	.short	0x0006
        /*0042*/ 	.short	0x0030
        /*0044*/ 	.byte	0x00, 0xf0, 0x11, 0x00


	//----- nvinfo : EIATTR_KPARAM_INFO
	.align		4
.L_55:
        /*0048*/ 	.byte	0x04, 0x17
        /*004a*/ 	.short	(.L_57 - .L_56)
.L_56:
        /*004c*/ 	.word	0x00000000
        /*0050*/ 	.short	0x0005
        /*0052*/ 	.short	0x0028
        /*0054*/ 	.byte	0x00, 0xf5, 0x21, 0x00


	//----- nvinfo : EIATTR_KPARAM_INFO
	.align		4
.L_57:
        /*0058*/ 	.byte	0x04, 0x17
        /*005a*/ 	.short	(.L_59 - .L_58)
.L_58:
        /*005c*/ 	.word	0x00000000
        /*0060*/ 	.short	0x0004
        /*0062*/ 	.short	0x0020
        /*0064*/ 	.byte	0x00, 0xf5, 0x21, 0x00


	//----- nvinfo : EIATTR_KPARAM_INFO
	.align		4
.L_59:
        /*0068*/ 	.byte	0x04, 0x17
        /*006a*/ 	.short	(.L_61 - .L_60)
.L_60:
        /*006c*/ 	.word	0x00000000
        /*0070*/ 	.short	0x0003
        /*0072*/ 	.short	0x0018
        /*0074*/ 	.byte	0x00, 0xf5, 0x21, 0x00


	//----- nvinfo : EIATTR_KPARAM_INFO
	.align		4
.L_61:
        /*0078*/ 	.byte	0x04, 0x17
        /*007a*/ 	.short	(.L_63 - .L_62)
.L_62:
        /*007c*/ 	.word	0x00000000
        /*0080*/ 	.short	0x0002
        /*0082*/ 	.short	0x0010
        /*0084*/ 	.byte	0x00, 0xf5, 0x21, 0x00


	//----- nvinfo : EIATTR_KPARAM_INFO
	.align		4
.L_63:
        /*0088*/ 	.byte	0x04, 0x17
        /*008a*/ 	.short	(.L_65 - .L_64)
.L_64:
        /*008c*/ 	.word	0x00000000
        /*0090*/ 	.short	0x0001
        /*0092*/ 	.short	0x0008
        /*0094*/ 	.byte	0x00, 0xf5, 0x21, 0x00


	//----- nvinfo : EIATTR_KPARAM_INFO
	.align		4
.L_65:
        /*0098*/ 	.byte	0x04, 0x17
        /*009a*/ 	.short	(.L_67 - .L_66)
.L_66:
        /*009c*/ 	.word	0x00000000
        /*00a0*/ 	.short	0x0000
        /*00a2*/ 	.short	0x0000
        /*00a4*/ 	.byte	0x00, 0xf5, 0x21, 0x00


	//----- nvinfo : EIATTR_SPARSE_MMA_MASK
	.align		4
.L_67:
        /*00a8*/ 	.byte	0x03, 0x50
        /*00aa*/ 	.short	0x0000


	//----- nvinfo : EIATTR_MAXREG_COUNT
	.align		4
        /*00ac*/ 	.byte	0x03, 0x1b
        /*00ae*/ 	.short	0x00ff


	//----- nvinfo : EIATTR_MERCURY_ISA_VERSION
	.align		4
        /*00b0*/ 	.byte	0x03, 0x5f
        /*00b2*/ 	.short	0x0101


	//----- nvinfo : EIATTR_VRC_CTA_INIT_COUNT
	.align		4
        /*00b4*/ 	.byte	0x02, 0x4a
	.zero		1
	.zero		1


	//----- nvinfo : EIATTR_EXIT_INSTR_OFFSETS
	.align		4
        /*00b8*/ 	.byte	0x04, 0x1c
        /*00ba*/ 	.short	(.L_69 - .L_68)


	//   ....[0]....
.L_68:
        /*00bc*/ 	.word	0x00000080


	//   ....[1]....
        /*00c0*/ 	.word	0x000006b0


	//   ....[2]....
        /*00c4*/ 	.word	0x00000770


	//   ....[3]....
        /*00c8*/ 	.word	0x000007c0


	//   ....[4]....
        /*00cc*/ 	.word	0x000007f0


	//   ....[5]....
        /*00d0*/ 	.word	0x00001c60


	//   ....[6]....
        /*00d4*/ 	.word	0x00004080


	//----- nvinfo : EIATTR_CRS_STACK_SIZE
	.align		4
.L_69:
        /*00d8*/ 	.byte	0x04, 0x1e
        /*00da*/ 	.short	(.L_71 - .L_70)
.L_70:
        /*00dc*/ 	.word	0x00000000


	//----- nvinfo : EIATTR_CBANK_PARAM_SIZE
	.align		4
.L_71:
        /*00e0*/ 	.byte	0x03, 0x19
        /*00e2*/ 	.short	0x0048


	//----- nvinfo : EIATTR_PARAM_CBANK
	.align		4
        /*00e4*/ 	.byte	0x04, 0x0a
        /*00e6*/ 	.short	(.L_73 - .L_72)
	.align		4
.L_72:
        /*00e8*/ 	.word	index@(.nv.constant0.frama_batch_f32)
        /*00ec*/ 	.short	0x0380
        /*00ee*/ 	.short	0x0048


	//----- nvinfo : EIATTR_SW_WAR
	.align		4
.L_73:
        /*00f0*/ 	.byte	0x04, 0x36
        /*00f2*/ 	.short	(.L_75 - .L_74)
.L_74:
        /*00f4*/ 	.word	0x00000008
.L_75:


//--------------------- .nv.callgraph             --------------------------
	.section	.nv.callgraph,"",@"SHT_CUDA_CALLGRAPH"
	.align	4
	.sectionentsize	8
	.align		4
        /*0000*/ 	.word	0x00000000
	.align		4
        /*0004*/ 	.word	0xffffffff
	.align		4
        /*0008*/ 	.word	0x00000000
	.align		4
        /*000c*/ 	.word	0xfffffffe
	.align		4
        /*0010*/ 	.word	0x00000000
	.align		4
        /*0014*/ 	.word	0xfffffffd
	.align		4
        /*0018*/ 	.word	0x00000000
	.align		4
        /*001c*/ 	.word	0xfffffffc


//--------------------- .text.frama_many_series_one_param_f32 --------------------------
	.section	.text.frama_many_series_one_param_f32,"ax",@progbits
	.align	128
        .global         frama_many_series_one_param_f32
        .type           frama_many_series_one_param_f32,@function
        .size           frama_many_series_one_param_f32,(.L_x_214 - frama_many_series_one_param_f32)
        .other          frama_many_series_one_param_f32,@"STO_CUDA_ENTRY STV_DEFAULT"
frama_many_series_one_param_f32:
.text.frama_many_series_one_param_f32:
[----:B------:R-:W0:Y:S01]  /*0000*/  LDC R1, c[0x0][0x37c] ;  /* 0x0000df00ff017b82 */ /* 0x000e220000000800 */
[----:B------:R-:W1:Y:S07]  /*0010*/  S2R R5, SR_TID.X ;  /* 0x0000000000057919 */ /* 0x000e6e0000002100 */
[----:B------:R-:W1:Y:S01]  /*0020*/  S2UR UR4, SR_CTAID.X ;  /* 0x00000000000479c3 */ /* 0x000e620000002500 */
[----:B0-----:R-:W-:-:S04]  /*0030*/  IADD3 R1, PT, PT, R1, -0x6000, RZ ;  /* 0xffffa00001017810 */ /* 0x001fc80007ffe0ff */
[C---:B------:R-:W-:Y:S02]  /*0040*/  R2UR UR7, R1.reuse ;  /* 0x00000000010772ca */ /* 0x040fe400000e0000 */
[----:B------:R-:W-:Y:S01]  /*0050*/  R2UR UR14, R1 ;  /* 0x00000000010e72ca */ /* 0x000fe200000e0000 */
[----:B------:R-:W1:Y:S08]  /*0060*/  LDC R0, c[0x0][0x360] ;  /* 0x0000d800ff007b82 */ /* 0x000e700000000800 */
[----:B------:R-:W0:Y:S01]  /*0070*/  LDC R3, c[0x0][0x3a0] ;  /* 0x0000e800ff037b82 */ /* 0x000e220000000800 */
[----:B-1----:R-:W-:-:S05]  /*0080*/  IMAD R0, R0, UR4, R5 ;  /* 0x0000000400007c24 */ /* 0x002fca000f8e0205 */
[----:B0-----:R-:W-:-:S13]  /*0090*/  ISETP.GE.AND P0, PT, R0, R3, PT ;  /* 0x000000030000720c */ /* 0x001fda0003f06270 */
[----:B------:R-:W-:Y:S05]  /*00a0*/  @P0 EXIT ;  /* 0x000000000000094d */ /* 0x000fea0003800000 */
[----:B------:R-:W0:Y:S01]  /*00b0*/  LDC R2, c[0x0][0x3a4] ;  /* 0x0000e900ff027b82 */ /* 0x000e220000000800 */
[C---:B------:R-:W-:Y:S01]  /*00c0*/  IADD3 R18, P0, PT, R1.reuse, 0x2000, RZ ;  /* 0x0000200001127810 */ /* 0x040fe20007f1e0ff */
[----:B------:R-:W1:Y:S01]  /*00d0*/  LDCU.64 UR8, c[0x0][0x358] ;  /* 0x00006b00ff0877ac */ /* 0x000e620008000a00 */
[C---:B------:R-:W-:Y:S02]  /*00e0*/  IADD3 R22, P2, PT, R1.reuse, 0x4000, RZ ;  /* 0x0000400001167810 */ /* 0x040fe40007f5e0ff */
[C---:B------:R-:W-:Y:S01]  /*00f0*/  IADD3 R20, P1, PT, R1.reuse, 0x3000, RZ ;  /* 0x0000300001147810 */ /* 0x040fe20007f3e0ff */
[----:B------:R-:W-:Y:S01]  /*0100*/  IMAD.X R19, RZ, RZ, RZ, P0 ;  /* 0x000000ffff137224 */ /* 0x000fe200000e06ff */
[----:B------:R-:W-:Y:S01]  /*0110*/  IADD3 R24, P3, PT, R1, 0x5000, RZ ;  /* 0x0000500001187810 */ /* 0x000fe20007f7e0ff */
[----:B------:R-:W2:Y:S01]  /*0120*/  LDC.64 R26, c[0x0][0x3b8] ;  /* 0x0000ee00ff1a7b82 */ /* 0x000ea20000000a00 */
[----:B------:R-:W-:Y:S01]  /*0130*/  IADD3.X R21, PT, PT, RZ, RZ, RZ, P1, !PT ;  /* 0x000000ffff157210 */ /* 0x000fe20000ffe4ff */
[----:B------:R-:W-:Y:S01]  /*0140*/  IMAD.X R23, RZ, RZ, RZ, P2 ;  /* 0x000000ffff177224 */ /* 0x000fe200010e06ff */
[----:B------:R-:W-:-:S02]  /*0150*/  IADD3.X R25, PT, PT, RZ, RZ, RZ, P3, !PT ;  /* 0x000000ffff197210 */ /* 0x000fc40001ffe4ff */
[----:B0-----:R-:W-:Y:S01]  /*0160*/  ISETP.GE.AND P0, PT, R2, 0x1, PT ;  /* 0x000000010200780c */ /* 0x001fe20003f06270 */
[----:B--2---:R-:W-:-:S12]  /*0170*/  IMAD.WIDE R26, R0, 0x4, R26 ;  /* 0x00000004001a7825 */ /* 0x004fd800078e021a */
[----:B-1----:R-:W-:Y:S05]  /*0180*/  @!P0 BRA `(.L_x_0) ;  /* 0x0000000000f48947 */ /* 0x002fea0003800000 */
[C---:B------:R-:W-:Y:S01]  /*0190*/  ISETP.GE.U32.AND P0, PT, R2.reuse, 0x8, PT ;  /* 0x000000080200780c */ /* 0x040fe20003f06070 */
[----:B------:R-:W-:Y:S01]  /*01a0*/  IMAD.MOV.U32 R30, RZ, RZ, RZ ;  /* 0x000000ffff1e7224 */ /* 0x000fe200078e00ff */
[----:B------:R-:W-:-:S04]  /*01b0*/  LOP3.LUT R34, R2, 0x7, RZ, 0xc0, !PT ;  /* 0x0000000702227812 */ /* 0x000fc800078ec0ff */
[----:B------:R-:W-:-:S07]  /*01c0*/  ISETP.NE.AND P1, PT, R34, RZ, PT ;  /* 0x000000ff2200720c */ /* 0x000fce0003f25270 */
[----:B------:R-:W-:Y:S06]  /*01d0*/  @!P0 BRA `(.L_x_1) ;  /* 0x0000000000608947 */ /* 0x000fec0003800000 */
[----:B------:R-:W-:Y:S01]  /*01e0*/  LOP3.LUT R30, R2, 0x7ffffff8, RZ, 0xc0, !PT ;  /* 0x7ffffff8021e7812 */ /* 0x000fe200078ec0ff */
[----:B------:R-:W-:Y:S02]  /*01f0*/  HFMA2 R32, -RZ, RZ, 0, 0 ;  /* 0x00000000ff207431 */ /* 0x000fe400000001ff */
[----:B------:R-:W-:Y:S01]  /*0200*/  IMAD.MOV.U32 R33, RZ, RZ, 0x7fffffff ;  /* 0x7fffffffff217424 */ /* 0x000fe200078e00ff */
[----:B------:R-:W-:-:S07]  /*0210*/  IADD3 R31, PT, PT, -R30, RZ, RZ ;  /* 0x000000ff1e1f7210 */ /* 0x000fce0007ffe1ff */
.L_x_2:
[----:B0-----:R-:W-:Y:S01]  /*0220*/  IMAD.WIDE R4, R32, 0x4, R26 ;  /* 0x0000000420047825 */ /* 0x001fe200078e021a */
[----:B------:R-:W-:-:S03]  /*0230*/  LEA R32, R3, R32, 0x3 ;  /* 0x0000002003207211 */ /* 0x000fc600078e18ff */
[----:B------:R-:W-:Y:S01]  /*0240*/  VIADD R31, R31, 0x8 ;  /* 0x000000081f1f7836 */ /* 0x000fe20000000000 */
[----:B------:R0:W-:Y:S01]  /*0250*/  STG.E desc[UR8][R4.64], R33 ;  /* 0x0000002104007986 */ /* 0x0001e2000c101908 */
[----:B------:R-:W-:-:S03]  /*0260*/  IMAD.WIDE R6, R3, 0x4, R4 ;  /* 0x0000000403067825 */ /* 0x000fc600078e0204 */
[----:B------:R-:W-:Y:S02]  /*0270*/  ISETP.NE.AND P0, PT, R31, RZ, PT ;  /* 0x000000ff1f00720c */ /* 0x000fe40003f05270 */
[----:B------:R0:W-:Y:S01]  /*0280*/  STG.E desc[UR8][R6.64], R33 ;  /* 0x0000002106007986 */ /* 0x0001e2000c101908 */
[----:B------:R-:W-:-:S05]  /*0290*/  IMAD.WIDE R8, R3, 0x4, R6 ;  /* 0x0000000403087825 */ /* 0x000fca00078e0206 */
        /* <DEDUP_REMOVED lines=11> */
[----:B------:R-:W-:Y:S05]  /*0350*/  @P0 BRA `(.L_x_2) ;  /* 0xfffffffc00b00947 */ /* 0x000fea000383ffff */
.L_x_1:
[----:B------:R-:W-:Y:S05]  /*0360*/  @!P1 BRA `(.L_x_0) ;  /* 0x00000000007c9947 */ /* 0x000fea0003800000 */
[----:B------:R-:W-:Y:S02]  /*0370*/  ISETP.GE.U32.AND P0, PT, R34, 0x4, PT ;  /* 0x000000042200780c */ /* 0x000fe40003f06070 */
[----:B0-----:R-:W-:-:S04]  /*0380*/  LOP3.LUT R12, R2, 0x3, RZ, 0xc0, !PT ;  /* 0x00000003020c7812 */ /* 0x001fc800078ec0ff */
[----:B------:R-:W-:-:S07]  /*0390*/  ISETP.NE.AND P1, PT, R12, RZ, PT ;  /* 0x000000ff0c00720c */ /* 0x000fce0003f25270 */
[----:B------:R-:W-:Y:S06]  /*03a0*/  @!P0 BRA `(.L_x_3) ;  /* 0x00000000002c8947 */ /* 0x000fec0003800000 */
[C---:B------:R-:W-:Y:S01]  /*03b0*/  IMAD R5, R30.reuse, R3, RZ ;  /* 0x000000031e057224 */ /* 0x040fe200078e02ff */
[----:B------:R-:W-:Y:S01]  /*03c0*/  IADD3 R30, PT, PT, R30, 0x4, RZ ;  /* 0x000000041e1e7810 */ /* 0x000fe20007ffe0ff */
[----:B------:R-:W-:Y:S02]  /*03d0*/  IMAD.MOV.U32 R13, RZ, RZ, 0x7fffffff ;  /* 0x7fffffffff0d7424 */ /* 0x000fe400078e00ff */
[----:B------:R-:W-:-:S05]  /*03e0*/  IMAD.WIDE R4, R5, 0x4, R26 ;  /* 0x0000000405047825 */ /* 0x000fca00078e021a */
[----:B------:R0:W-:Y:S01]  /*03f0*/  STG.E desc[UR8][R4.64], R13 ;  /* 0x0000000d04007986 */ /* 0x0001e2000c101908 */
[----:B------:R-:W-:-:S05]  /*0400*/  IMAD.WIDE R6, R3, 0x4, R4 ;  /* 0x0000000403067825 */ /* 0x000fca00078e0204 */
[----:B------:R0:W-:Y:S01]  /*0410*/  STG.E desc[UR8][R6.64], R13 ;  /* 0x0000000d06007986 */ /* 0x0001e2000c101908 */
[----:B------:R-:W-:-:S05]  /*0420*/  IMAD.WIDE R8, R3, 0x4, R6 ;  /* 0x0000000403087825 */ /* 0x000fca00078e0206 */
[----:B------:R0:W-:Y:S01]  /*0430*/  STG.E desc[UR8][R8.64], R13 ;  /* 0x0000000d08007986 */ /* 0x0001e2000c101908 */
[----:B------:R-:W-:-:S05]  /*0440*/  IMAD.WIDE R10, R3, 0x4, R8 ;  /* 0x00000004030a7825 */ /* 0x000fca00078e0208 */
[----:B------:R0:W-:Y:S02]  /*0450*/  STG.E desc[UR8][R10.64], R13 ;  /* 0x0000000d0a007986 */ /* 0x0001e4000c101908 */
.L_x_3:
[----:B------:R-:W-:Y:S05]  /*0460*/  @!P1 BRA `(.L_x_0) ;  /* 0x00000000003c9947 */ /* 0x000fea0003800000 */
[----:B------:R-:W-:Y:S02]  /*0470*/  ISETP.NE.AND P0, PT, R12, 0x1, PT ;  /* 0x000000010c00780c */ /* 0x000fe40003f05270 */
[----:B0-----:R-:W-:-:S04]  /*0480*/  LOP3.LUT R4, R2, 0x1, RZ, 0xc0, !PT ;  /* 0x0000000102047812 */ /* 0x001fc800078ec0ff */
[----:B------:R-:W-:-:S07]  /*0490*/  ISETP.NE.U32.AND P1, PT, R4, 0x1, PT ;  /* 0x000000010400780c */ /* 0x000fce0003f25070 */
[----:B------:R-:W-:Y:S06]  /*04a0*/  @!P0 BRA `(.L_x_4) ;  /* 0x00000000001c8947 */ /* 0x000fec0003800000 */
[C---:B------:R-:W-:Y:S01]  /*04b0*/  IMAD R5, R30.reuse, R3, RZ ;  /* 0x000000031e057224 */ /* 0x040fe200078e02ff */
[----:B------:R-:W-:Y:S01]  /*04c0*/  IADD3 R30, PT, PT, R30, 0x2, RZ ;  /* 0x000000021e1e7810 */ /* 0x000fe20007ffe0ff */
[----:B------:R-:W-:Y:S02]  /*04d0*/  IMAD.MOV.U32 R9, RZ, RZ, 0x7fffffff ;  /* 0x7fffffffff097424 */ /* 0x000fe400078e00ff */
[----:B------:R-:W-:-:S05]  /*04e0*/  IMAD.WIDE R4, R5, 0x4, R26 ;  /* 0x0000000405047825 */ /* 0x000fca00078e021a */
[----:B------:R0:W-:Y:S01]  /*04f0*/  STG.E desc[UR8][R4.64], R9 ;  /* 0x0000000904007986 */ /* 0x0001e2000c101908 */
[----:B------:R-:W-:-:S05]  /*0500*/  IMAD.WIDE R6, R3, 0x4, R4 ;  /* 0x0000000403067825 */ /* 0x000fca00078e0204 */
[----:B------:R0:W-:Y:S02]  /*0510*/  STG.E desc[UR8][R6.64], R9 ;  /* 0x0000000906007986 */ /* 0x0001e4000c101908 */
.L_x_4:
[----:B0-----:R-:W-:Y:S02]  /*0520*/  @!P1 IMAD R5, R30, R3, RZ ;  /* 0x000000031e059224 */ /* 0x001fe400078e02ff */
[----:B------:R-:W-:Y:S02]  /*0530*/  @!P1 IMAD.MOV.U32 R7, RZ, RZ, 0x7fffffff ;  /* 0x7fffffffff079424 */ /* 0x000fe400078e00ff */
[----:B------:R-:W-:-:S05]  /*0540*/  @!P1 IMAD.WIDE R4, R5, 0x4, R26 ;  /* 0x0000000405049825 */ /* 0x000fca00078e021a */
[----:B------:R1:W-:Y:S02]  /*0550*/  @!P1 STG.E desc[UR8][R4.64], R7 ;  /* 0x0000000704009986 */ /* 0x0003e4000c101908 */
.L_x_0:
[----:B------:R-:W0:Y:S01]  /*0560*/  LDCU.64 UR10, c[0x0][0x3a8] ;  /* 0x00007500ff0a77ac */ /* 0x000e220008000a00 */
[----:B------:R-:W2:Y:S01]  /*0570*/  LDCU UR4, c[0x0][0x3b0] ;  /* 0x00007600ff0477ac */ /* 0x000ea20008000800 */
[----:B01----:R-:W-:Y:S01]  /*0580*/  IMAD.U32 R5, RZ, RZ, UR11 ;  /* 0x0000000bff057e24 */ /* 0x003fe2000f8e00ff */
[----:B--2---:R-:W-:-:S04]  /*0590*/  MOV R4, UR4 ;  /* 0x0000000400047c02 */ /* 0x004fc80008000f00 */
[----:B------:R-:W-:-:S04]  /*05a0*/  VIMNMX3 R4, R5, UR10, R4, PT ;  /* 0x0000000a05047c0f */ /* 0x000fc8000b800104 */
[----:B------:R-:W-:-:S13]  /*05b0*/  ISETP.GE.AND P0, PT, R4, 0x1, PT ;  /* 0x000000010400780c */ /* 0x000fda0003f06270 */
[----:B------:R-:W-:Y:S05]  /*05c0*/  @!P0 EXIT ;  /* 0x000000000000894d */ /* 0x000fea0003800000 */
[----:B------:R-:W0:Y:S02]  /*05d0*/  LDC.64 R4, c[0x0][0x398] ;  /* 0x0000e600ff047b82 */ /* 0x000e240000000a00 */
[----:B0-----:R-:W-:-:S05]  /*05e0*/  IMAD.WIDE R4, R0, 0x4, R4 ;  /* 0x0000000400047825 */ /* 0x001fca00078e0204 */
[----:B------:R-:W2:Y:S02]  /*05f0*/  LDG.E.CONSTANT R9, desc[UR8][R4.64] ;  /* 0x0000000804097981 */ /* 0x000ea4000c1e9900 */
[----:B--2---:R-:W-:-:S04]  /*0600*/  ISETP.GE.AND P0, PT, R9, R2, PT ;  /* 0x000000020900720c */ /* 0x004fc80003f06270 */
[----:B------:R-:W-:-:S13]  /*0610*/  ISETP.LT.OR P0, PT, R9, RZ, P0 ;  /* 0x000000ff0900720c */ /* 0x000fda0000701670 */
[----:B------:R-:W-:Y:S05]  /*0620*/  @P0 EXIT ;  /* 0x000000000000094d */ /* 0x000fea0003800000 */
[----:B------:R-:W-:-:S04]  /*0630*/  ULOP3.LUT UR4, UR10, 0x1, URZ, 0xc0, !UPT ;  /* 0x000000010a047892 */ /* 0x000fc8000f8ec0ff */
[----:B------:R-:W-:-:S04]  /*0640*/  UIADD3 UR5, UPT, UPT, UR4, UR10, URZ ;  /* 0x0000000a04057290 */ /* 0x000fc8000fffe0ff */
[----:B------:R-:W-:-:S04]  /*0650*/  UIADD3 UR4, UPT, UPT, UR5, -0x401, URZ ;  /* 0xfffffbff05047890 */ /* 0x000fc8000fffe0ff */
[----:B------:R-:W-:-:S06]  /*0660*/  UISETP.GE.U32.AND UP0, UPT, UR4, -0x3ff, UPT ;  /* 0xfffffc010400788c */ /* 0x000fcc000bf06070 */
[----:B------:R-:W-:-:S13]  /*0670*/  PLOP3.LUT P0, PT, PT, PT, UP0, 0x80, 0x8 ;  /* 0x000000000008781c */ /* 0x000fda0003f0f008 */
[----:B------:R-:W-:Y:S05]  /*0680*/  @!P0 EXIT ;  /* 0x000000000000894d */ /* 0x000fea0003800000 */
[----:B------:R-:W-:-:S04]  /*0690*/  IADD3 R2, PT, PT, -R9, R2, RZ ;  /* 0x0000000209027210 */ /* 0x000fc80007ffe1ff */
[----:B------:R-:W-:-:S13]  /*06a0*/  ISETP.GE.AND P0, PT, R2, UR5, PT ;  /* 0x0000000502007c0c */ /* 0x000fda000bf06270 */
[----:B------:R-:W-:Y:S05]  /*06b0*/  @!P0 EXIT ;  /* 0x000000000000894d */ /* 0x000fea0003800000 */
[----:B------:R-:W-:Y:S01]  /*06c0*/  UISETP.GE.U32.AND UP0, UPT, UR5, 0x10, UPT ;  /* 0x000000100500788c */ /* 0x000fe2000bf06070 */
[----:B------:R-:W-:Y:S01]  /*06d0*/  IMAD.MOV.U32 R28, RZ, RZ, RZ ;  /* 0x000000ffff1c7224 */ /* 0x000fe200078e00ff */
[----:B------:R-:W-:Y:S01]  /*06e0*/  ULOP3.LUT UR10, UR5, 0xf, URZ, 0xc0, !UPT ;  /* 0x0000000f050a7892 */ /* 0x000fe2000f8ec0ff */
[----:B------:R-:W-:-:S06]  /*06f0*/  UMOV UR4, URZ ;  /* 0x000000ff00047c82 */ /* 0x000fcc0008000000 */
[----:B------:R-:W-:Y:S05]  /*0700*/  BRA.U !UP0, `(.L_x_5) ;  /* 0x0000000108f47547 */ /* 0x000fea000b800000 */
[----:B------:R-:W-:Y:S01]  /*0710*/  ULOP3.LUT UR4, UR5, 0xffff, URZ, 0xc0, !UPT ;  /* 0x0000ffff05047892 */ /* 0x000fe2000f8ec0ff */
[----:B------:R-:W-:Y:S02]  /*0720*/  HFMA2 R28, -RZ, RZ, 0, 0 ;  /* 0x00000000ff1c7431 */ /* 0x000fe400000001ff */
[----:B------:R-:W-:Y:S01]  /*0730*/  IMAD R2, R9, R3, R0 ;  /* 0x0000000309027224 */ /* 0x000fe200078e0200 */
[----:B------:R-:W-:-:S04]  /*0740*/  USHF.R.U32.HI UR4, URZ, 0x4, UR4 ;  /* 0x00000004ff047899 */ /* 0x000fc80008011604 */
[----:B------:R-:W-:-:S04]  /*0750*/  USHF.L.U32 UR4, UR4, 0x4, URZ ;  /* 0x0000000404047899 */ /* 0x000fc800080006ff */
[----:B------:R-:W-:Y:S02]  /*0760*/  ULOP3.LUT UR6, UR4, 0x7f0, URZ, 0xe2, !UPT ;  /* 0x000007f004067892 */ /* 0x000fe4000f8ee2ff */
[----:B------:R-:W-:Y:S02]  /*0770*/  ULOP3.LUT UR4, UR5, 0x7f0, URZ, 0xc0, !UPT ;  /* 0x000007f005047892 */ /* 0x000fe4000f8ec0ff */
[----:B------:R-:W-:-:S12]  /*0780*/  UIADD3 UR6, UPT, UPT, -UR6, URZ, URZ ;  /* 0x000000ff06067290 */ /* 0x000fd8000fffe1ff */
.L_x_6:
[----:B------:R-:W0:Y:S02]  /*0790*/  LDC.64 R6, c[0x0][0x390] ;  /* 0x0000e400ff067b82 */ /* 0x000e240000000a00 */
[----:B0-----:R-:W-:-:S05]  /*07a0*/  IMAD.WIDE R6, R2, 0x4, R6 ;  /* 0x0000000402067825 */ /* 0x001fca00078e0206 */
[----:B------:R0:W2:Y:S01]  /*07b0*/  LDG.E.CONSTANT R5, desc[UR8][R6.64] ;  /* 0x0000000806057981 */ /* 0x0000a2000c1e9900 */
[----:B------:R-:W-:-:S05]  /*07c0*/  IMAD.WIDE R12, R3, 0x4, R6 ;  /* 0x00000004030c7825 */ /* 0x000fca00078e0206 */
[----:B------:R1:W3:Y:S01]  /*07d0*/  LDG.E.CONSTANT R4, desc[UR8][R12.64] ;  /* 0x000000080c047981 */ /* 0x0002e2000c1e9900 */
[----:B------:R-:W-:-:S05]  /*07e0*/  IMAD.WIDE R14, R3, 0x4, R12 ;  /* 0x00000004030e7825 */ /* 0x000fca00078e020c */
[----:B------:R4:W5:Y:S01]  /*07f0*/  LDG.E.CONSTANT R8, desc[UR8][R14.64] ;  /* 0x000000080e087981 */ /* 0x000962000c1e9900 */
[----:B------:R-:W-:-:S05]  /*0800*/  IMAD.WIDE R30, R3, 0x4, R14 ;  /* 0x00000004031e7825 */ /* 0x000fca00078e020e */
[----:B------:R4:W5:Y:S01]  /*0810*/  LDG.E.CONSTANT R10, desc[UR8][R30.64] ;  /* 0x000000081e0a7981 */ /* 0x000962000c1e9900 */
[----:B------:R-:W-:-:S05]  /*0820*/  IMAD.WIDE R32, R3, 0x4, R30 ;  /* 0x0000000403207825 */ /* 0x000fca00078e021e */
[----:B------:R-:W5:Y:S01]  /*0830*/  LDG.E.CONSTANT R11, desc[UR8][R32.64] ;  /* 0x00000008200b7981 */ /* 0x000f62000c1e9900 */
[----:B------:R-:W-:-:S05]  /*0840*/  IMAD.WIDE R34, R3, 0x4, R32 ;  /* 0x0000000403227825 */ /* 0x000fca00078e0220 */
[----:B------:R-:W5:Y:S01]  /*0850*/  LDG.E.CONSTANT R16, desc[UR8][R34.64] ;  /* 0x0000000822107981 */ /* 0x000f62000c1e9900 */
[----:B------:R-:W-:-:S05]  /*0860*/  IMAD.WIDE R36, R3, 0x4, R34 ;  /* 0x0000000403247825 */ /* 0x000fca00078e0222 */
[----:B------:R-:W5:Y:S01]  /*0870*/  LDG.E.CONSTANT R17, desc[UR8][R36.64] ;  /* 0x0000000824117981 */ /* 0x000f62000c1e9900 */
[----:B------:R-:W-:-:S05]  /*0880*/  IMAD.WIDE R38, R3, 0x4, R36 ;  /* 0x0000000403267825 */ /* 0x000fca00078e0224 */
[----:B------:R-:W5:Y:S01]  /*0890*/  LDG.E.CONSTANT R29, desc[UR8][R38.64] ;  /* 0x00000008261d7981 */ /* 0x000f62000c1e9900 */
[----:B------:R-:W-:-:S04]  /*08a0*/  IMAD.WIDE R40, R3, 0x4, R38 ;  /* 0x0000000403287825 */ /* 0x000fc800078e0226 */
[C---:B------:R-:W-:Y:S02]  /*08b0*/  IMAD.WIDE R42, R3.reuse, 0x4, R40 ;  /* 0x00000004032a7825 */ /* 0x040fe400078e0228 */
[----:B------:R-:W5:Y:S02]  /*08c0*/  LDG.E.CONSTANT R41, desc[UR8][R40.64] ;  /* 0x0000000828297981 */ /* 0x000f64000c1e9900 */
[C---:B------:R-:W-:Y:S02]  /*08d0*/  IMAD.WIDE R44, R3.reuse, 0x4, R42 ;  /* 0x00000004032c7825 */ /* 0x040fe400078e022a */
[----:B------:R-:W5:Y:S02]  /*08e0*/  LDG.E.CONSTANT R43, desc[UR8][R42.64] ;  /* 0x000000082a2b7981 */ /* 0x000f64000c1e9900 */
[C---:B0-----:R-:W-:Y:S02]  /*08f0*/  IMAD.WIDE R6, R3.reuse, 0x4, R44 ;  /* 0x0000000403067825 */ /* 0x041fe400078e022c */
[----:B------:R-:W5:Y:S02]  /*0900*/  LDG.E.CONSTANT R45, desc[UR8][R44.64] ;  /* 0x000000082c2d7981 */ /* 0x000f64000c1e9900 */
[----:B------:R-:W-:-:S02]  /*0910*/  IMAD.WIDE R46, R3, 0x4, R6 ;  /* 0x00000004032e7825 */ /* 0x000fc400078e0206 */
[----:B------:R-:W5:Y:S02]  /*0920*/  LDG.E.CONSTANT R7, desc[UR8][R6.64] ;  /* 0x0000000806077981 */ /* 0x000f64000c1e9900 */
[C---:B-1----:R-:W-:Y:S02]  /*0930*/  IMAD.WIDE R12, R3.reuse, 0x4, R46 ;  /* 0x00000004030c7825 */ /* 0x042fe400078e022e */
[----:B------:R-:W5:Y:S02]  /*0940*/  LDG.E.CONSTANT R46, desc[UR8][R46.64] ;  /* 0x000000082e2e7981 */ /* 0x000f64000c1e9900 */
[C---:B----4-:R-:W-:Y:S02]  /*0950*/  IMAD.WIDE R14, R3.reuse, 0x4, R12 ;  /* 0x00000004030e7825 */ /* 0x050fe400078e020c */
[----:B------:R-:W4:Y:S02]  /*0960*/  LDG.E.CONSTANT R12, desc[UR8][R12.64] ;  /* 0x000000080c0c7981 */ /* 0x000f24000c1e9900 */
[----:B------:R-:W-:-:S02]  /*0970*/  IMAD.WIDE R30, R3, 0x4, R14 ;  /* 0x00000004031e7825 */ /* 0x000fc400078e020e */
[----:B------:R-:W4:Y:S04]  /*0980*/  LDG.E.CONSTANT R14, desc[UR8][R14.64] ;  /* 0x000000080e0e7981 */ /* 0x000f28000c1e9900 */
[----:B------:R-:W4:Y:S01]  /*0990*/  LDG.E.CONSTANT R30, desc[UR8][R30.64] ;  /* 0x000000081e1e7981 */ /* 0x000f22000c1e9900 */
[----:B------:R-:W-:-:S04]  /*09a0*/  UIADD3 UR6, UPT, UPT, UR6, 0x10, URZ ;  /* 0x0000001006067890 */ /* 0x000fc8000fffe0ff */
[----:B------:R-:W-:Y:S01]  /*09b0*/  UISETP.NE.AND UP0, UPT, UR6, URZ, UPT ;  /* 0x000000ff0600728c */ /* 0x000fe2000bf05270 */
[----:B------:R-:W-:Y:S02]  /*09c0*/  IMAD R2, R3, 0x10, R2 ;  /* 0x0000001003027824 */ /* 0x000fe400078e0202 */
[----:B--2---:R-:W-:-:S04]  /*09d0*/  FADD R5, R5, R28 ;  /* 0x0000001c05057221 */ /* 0x004fc80000000000 */
[----:B---3--:R-:W-:-:S04]  /*09e0*/  FADD R5, R5, R4 ;  /* 0x0000000405057221 */ /* 0x008fc80000000000 */
[----:B-----5:R-:W-:-:S04]  /*09f0*/  FADD R5, R5, R8 ;  /* 0x0000000805057221 */ /* 0x020fc80000000000 */
[----:B------:R-:W-:-:S04]  /*0a00*/  FADD R10, R5, R10 ;  /* 0x0000000a050a7221 */ /* 0x000fc80000000000 */
        /* <DEDUP_REMOVED lines=9> */
[----:B----4-:R-:W-:-:S04]  /*0aa0*/  FADD R7, R7, R12 ;  /* 0x0000000c07077221 */ /* 0x010fc80000000000 */
[----:B------:R-:W-:-:S04]  /*0ab0*/  FADD R7, R7, R14 ;  /* 0x0000000e07077221 */ /* 0x000fc80000000000 */
[----:B------:R-:W-:Y:S01]  /*0ac0*/  FADD R28, R7, R30 ;  /* 0x0000001e071c7221 */ /* 0x000fe20000000000 */
[----:B------:R-:W-:Y:S06]  /*0ad0*/  BRA.U UP0, `(.L_x_6) ;  /* 0xfffffffd002c7547 */ /* 0x000fec000b83ffff */
.L_x_5:
[----:B------:R-:W-:-:S09]  /*0ae0*/  UISETP.NE.AND UP0, UPT, UR10, URZ, UPT ;  /* 0x000000ff0a00728c */ /* 0x000fd2000bf05270 */
[----:B------:R-:W-:Y:S05]  /*0af0*/  BRA.U !UP0, `(.L_x_7) ;  /* 0x0000000508047547 */ /* 0x000fea000b800000 */
[----:B------:R-:W-:Y:S02]  /*0b00*/  UISETP.GE.U32.AND UP0, UPT, UR10, 0x8, UPT ;  /* 0x000000080a00788c */ /* 0x000fe4000bf06070 */
[----:B------:R-:W-:-:S04]  /*0b10*/  ULOP3.LUT UR11, UR5, 0x7, URZ, 0xc0, !UPT ;  /* 0x00000007050b7892 */ /* 0x000fc8000f8ec0ff */
[----:B------:R-:W-:-:S03]  /*0b20*/  UISETP.NE.AND UP1, UPT, UR11, URZ, UPT ;  /* 0x000000ff0b00728c */ /* 0x000fc6000bf25270 */
[----:B------:R-:W-:Y:S08]  /*0b30*/  BRA.U !UP0, `(.L_x_8) ;  /* 0x0000000108707547 */ /* 0x000ff0000b800000 */
[----:B------:R-:W0:Y:S01]  /*0b40*/  LDC.64 R4, c[0x0][0x390] ;  /* 0x0000e400ff047b82 */ /* 0x000e220000000a00 */
[----:B------:R-:W-:-:S05]  /*0b50*/  IADD3 R2, PT, PT, R9, UR4, RZ ;  /* 0x0000000409027c10 */ /* 0x000fca000fffe0ff */
[----:B------:R-:W-:-:S04]  /*0b60*/  IMAD R7, R2, R3, R0 ;  /* 0x0000000302077224 */ /* 0x000fc800078e0200 */
[----:B0-----:R-:W-:-:S04]  /*0b70*/  IMAD.WIDE R4, R7, 0x4, R4 ;  /* 0x0000000407047825 */ /* 0x001fc800078e0204 */
[C---:B------:R-:W-:Y:S02]  /*0b80*/  IMAD.WIDE R6, R3.reuse, 0x4, R4 ;  /* 0x0000000403067825 */ /* 0x040fe400078e0204 */
[----:B------:R-:W2:Y:S02]  /*0b90*/  LDG.E.CONSTANT R5, desc[UR8][R4.64] ;  /* 0x0000000804057981 */ /* 0x000ea4000c1e9900 */
[C---:B------:R-:W-:Y:S02]  /*0ba0*/  IMAD.WIDE R10, R3.reuse, 0x4, R6 ;  /* 0x00000004030a7825 */ /* 0x040fe400078e0206 */
[----:B------:R-:W3:Y:S02]  /*0bb0*/  LDG.E.CONSTANT R6, desc[UR8][R6.64] ;  /* 0x0000000806067981 */ /* 0x000ee4000c1e9900 */
[C---:B------:R-:W-:Y:S02]  /*0bc0*/  IMAD.WIDE R12, R3.reuse, 0x4, R10 ;  /* 0x00000004030c7825 */ /* 0x040fe400078e020a */
[----:B------:R-:W4:Y:S02]  /*0bd0*/  LDG.E.CONSTANT R10, desc[UR8][R10.64] ;  /* 0x000000080a0a7981 */ /* 0x000f24000c1e9900 */
[----:B------:R-:W-:-:S02]  /*0be0*/  IMAD.WIDE R14, R3, 0x4, R12 ;  /* 0x00000004030e7825 */ /* 0x000fc400078e020c */
[----:B------:R-:W5:Y:S02]  /*0bf0*/  LDG.E.CONSTANT R12, desc[UR8][R12.64] ;  /* 0x000000080c0c7981 */ /* 0x000f64000c1e9900 */
[C---:B------:R-:W-:Y:S02]  /*0c00*/  IMAD.WIDE R16, R3.reuse, 0x4, R14 ;  /* 0x0000000403107825 */ /* 0x040fe400078e020e */
[----:B------:R-:W5:Y:S02]  /*0c10*/  LDG.E.CONSTANT R14, desc[UR8][R14.64] ;  /* 0x000000080e0e7981 */ /* 0x000f64000c1e9900 */
[C---:B------:R-:W-:Y:S02]  /*0c20*/  IMAD.WIDE R30, R3.reuse, 0x4, R16 ;  /* 0x00000004031e7825 */ /* 0x040fe400078e0210 */
[----:B------:R-:W5:Y:S02]  /*0c30*/  LDG.E.CONSTANT R16, desc[UR8][R16.64] ;  /* 0x0000000810107981 */ /* 0x000f64000c1e9900 */
[----:B------:R-:W-:-:S02]  /*0c40*/  IMAD.WIDE R32, R3, 0x4, R30 ;  /* 0x0000000403207825 */ /* 0x000fc400078e021e */
[----:B------:R-:W5:Y:S04]  /*0c50*/  LDG.E.CONSTANT R30, desc[UR8][R30.64] ;  /* 0x000000081e1e7981 */ /* 0x000f68000c1e9900 */
[----:B------:R-:W5:Y:S01]  /*0c60*/  LDG.E.CONSTANT R32, desc[UR8][R32.64] ;  /* 0x0000000820207981 */ /* 0x000f62000c1e9900 */
[----:B------:R-:W-:Y:S01]  /*0c70*/  UIADD3 UR4, UPT, UPT, UR4, 0x8, URZ ;  /* 0x0000000804047890 */ /* 0x000fe2000fffe0ff */
[----:B--2---:R-:W-:-:S04]  /*0c80*/  FADD R5, R28, R5 ;  /* 0x000000051c057221 */ /* 0x004fc80000000000 */
[----:B---3--:R-:W-:-:S04]  /*0c90*/  FADD R5, R5, R6 ;  /* 0x0000000605057221 */ /* 0x008fc80000000000 */
[----:B----4-:R-:W-:-:S04]  /*0ca0*/  FADD R5, R5, R10 ;  /* 0x0000000a05057221 */ /* 0x010fc80000000000 */
[----:B-----5:R-:W-:-:S04]  /*0cb0*/  FADD R5, R5, R12 ;  /* 0x0000000c05057221 */ /* 0x020fc80000000000 */
[----:B------:R-:W-:-:S04]  /*0cc0*/  FADD R5, R5, R14 ;  /* 0x0000000e05057221 */ /* 0x000fc80000000000 */
[----:B------:R-:W-:-:S04]  /*0cd0*/  FADD R5, R5, R16 ;  /* 0x0000001005057221 */ /* 0x000fc80000000000 */
[----:B------:R-:W-:-:S04]  /*0ce0*/  FADD R5, R5, R30 ;  /* 0x0000001e05057221 */ /* 0x000fc80000000000 */
[----:B------:R-:W-:-:S07]  /*0cf0*/  FADD R28, R5, R32 ;  /* 0x00000020051c7221 */ /* 0x000fce0000000000 */
.L_x_8:
[----:B------:R-:W-:Y:S05]  /*0d00*/  BRA.U !UP1, `(.L_x_7) ;  /* 0x0000000109807547 */ /* 0x000fea000b800000 */
[----:B------:R-:W-:Y:S02]  /*0d10*/  UISETP.GE.U32.AND UP0, UPT, UR11, 0x4, UPT ;  /* 0x000000040b00788c */ /* 0x000fe4000bf06070 */
[----:B------:R-:W-:-:S04]  /*0d20*/  ULOP3.LUT UR6, UR5, 0x3, URZ, 0xc0, !UPT ;  /* 0x0000000305067892 */ /* 0x000fc8000f8ec0ff */
[----:B------:R-:W-:-:S03]  /*0d30*/  UISETP.NE.AND UP1, UPT, UR6, URZ, UPT ;  /* 0x000000ff0600728c */ /* 0x000fc6000bf25270 */
[----:B------:R-:W-:Y:S08]  /*0d40*/  BRA.U !UP0, `(.L_x_9) ;  /* 0x0000000108407547 */ /* 0x000ff0000b800000 */
[----:B------:R-:W0:Y:S01]  /*0d50*/  LDC.64 R4, c[0x0][0x390] ;  /* 0x0000e400ff047b82 */ /* 0x000e220000000a00 */
[----:B------:R-:W-:-:S04]  /*0d60*/  VIADD R2, R9, UR4 ;  /* 0x0000000409027c36 */ /* 0x000fc80008000000 */
[----:B------:R-:W-:-:S04]  /*0d70*/  IMAD R7, R2, R3, R0 ;  /* 0x0000000302077224 */ /* 0x000fc800078e0200 */
[----:B0-----:R-:W-:-:S04]  /*0d80*/  IMAD.WIDE R4, R7, 0x4, R4 ;  /* 0x0000000407047825 */ /* 0x001fc800078e0204 */
[C---:B------:R-:W-:Y:S02]  /*0d90*/  IMAD.WIDE R6, R3.reuse, 0x4, R4 ;  /* 0x0000000403067825 */ /* 0x040fe400078e0204 */
[----:B------:R-:W2:Y:S02]  /*0da0*/  LDG.E.CONSTANT R5, desc[UR8][R4.64] ;  /* 0x0000000804057981 */ /* 0x000ea4000c1e9900 */
[C---:B------:R-:W-:Y:S02]  /*0db0*/  IMAD.WIDE R10, R3.reuse, 0x4, R6 ;  /* 0x00000004030a7825 */ /* 0x040fe400078e0206 */
[----:B------:R-:W3:Y:S02]  /*0dc0*/  LDG.E.CONSTANT R7, desc[UR8][R6.64] ;  /* 0x0000000806077981 */ /* 0x000ee4000c1e9900 */
[----:B------:R-:W-:Y:S02]  /*0dd0*/  IMAD.WIDE R12, R3, 0x4, R10 ;  /* 0x00000004030c7825 */ /* 0x000fe400078e020a */
[----:B------:R-:W4:Y:S04]  /*0de0*/  LDG.E.CONSTANT R11, desc[UR8][R10.64] ;  /* 0x000000080a0b7981 */ /* 0x000f28000c1e9900 */
[----:B------:R-:W5:Y:S01]  /*0df0*/  LDG.E.CONSTANT R13, desc[UR8][R12.64] ;  /* 0x000000080c0d7981 */ /* 0x000f62000c1e9900 */
[----:B------:R-:W-:Y:S01]  /*0e00*/  UIADD3 UR4, UPT, UPT, UR4, 0x4, URZ ;  /* 0x0000000404047890 */ /* 0x000fe2000fffe0ff */
[----:B--2---:R-:W-:-:S04]  /*0e10*/  FADD R28, R28, R5 ;  /* 0x000000051c1c7221 */ /* 0x004fc80000000000 */
[----:B---3--:R-:W-:-:S04]  /*0e20*/  FADD R28, R28, R7 ;  /* 0x000000071c1c7221 */ /* 0x008fc80000000000 */
[----:B----4-:R-:W-:-:S04]  /*0e30*/  FADD R28, R28, R11 ;  /* 0x0000000b1c1c7221 */ /* 0x010fc80000000000 */
[----:B-----5:R-:W-:-:S07]  /*0e40*/  FADD R28, R28, R13 ;  /* 0x0000000d1c1c7221 */ /* 0x020fce0000000000 */
.L_x_9:
[----:B------:R-:W-:Y:S05]  /*0e50*/  BRA.U !UP1, `(.L_x_7) ;  /* 0x00000001092c7547 */ /* 0x000fea000b800000 */
[----:B------:R-:W0:Y:S01]  /*0e60*/  LDC.64 R6, c[0x0][0x390] ;  /* 0x0000e400ff067b82 */ /* 0x000e220000000a00 */
[----:B------:R-:W-:Y:S01]  /*0e70*/  IADD3 R2, PT, PT, R9, UR4, RZ ;  /* 0x0000000409027c10 */ /* 0x000fe2000fffe0ff */
[----:B------:R-:W-:-:S04]  /*0e80*/  UIADD3 UR6, UPT, UPT, -UR6, URZ, URZ ;  /* 0x000000ff06067290 */ /* 0x000fc8000fffe1ff */
[----:B------:R-:W-:-:S08]  /*0e90*/  IMAD R2, R2, R3, R0 ;  /* 0x0000000302027224 */ /* 0x000fd000078e0200 */
.L_x_10:
[----:B0-----:R-:W-:-:S06]  /*0ea0*/  IMAD.WIDE R4, R2, 0x4, R6 ;  /* 0x0000000402047825 */ /* 0x001fcc00078e0206 */
[----:B------:R-:W2:Y:S01]  /*0eb0*/  LDG.E.CONSTANT R5, desc[UR8][R4.64] ;  /* 0x0000000804057981 */ /* 0x000ea2000c1e9900 */
[----:B------:R-:W-:Y:S01]  /*0ec0*/  UIADD3 UR6, UPT, UPT, UR6, 0x1, URZ ;  /* 0x0000000106067890 */ /* 0x000fe2000fffe0ff */
[----:B------:R-:W-:-:S03]  /*0ed0*/  IMAD.IADD R2, R2, 0x1, R3 ;  /* 0x0000000102027824 */ /* 0x000fc600078e0203 */
[----:B------:R-:W-:Y:S01]  /*0ee0*/  UISETP.NE.AND UP0, UPT, UR6, URZ, UPT ;  /* 0x000000ff0600728c */ /* 0x000fe2000bf05270 */
[----:B--2---:R-:W-:-:S08]  /*0ef0*/  FADD R28, R5, R28 ;  /* 0x0000001c051c7221 */ /* 0x004fd00000000000 */
[----:B------:R-:W-:Y:S05]  /*0f00*/  BRA.U UP0, `(.L_x_10) ;  /* 0xfffffffd00e47547 */ /* 0x000fea000b83ffff */
.L_x_7:
[----:B------:R-:W-:Y:S01]  /*0f10*/  I2FP.F32.U32 R2, UR5 ;  /* 0x0000000500027c45 */ /* 0x000fe20008201000 */
[----:B------:R-:W-:Y:S03]  /*0f20*/  BSSY.RECONVERGENT B2, `(.L_x_11) ;  /* 0x000000f000027945 */ /* 0x000fe60003800200 */
[----:B------:R-:W-:-:S13]  /*0f30*/  R2UR UR6, R2 ;  /* 0x00000000020672ca */ /* 0x000fda00000e0000 */
[----:B------:R-:W0:Y:S01]  /*0f40*/  MUFU.RCP R2, UR6 ;  /* 0x0000000600027d08 */ /* 0x000e220008001000 */
[----:B------:R-:W-:-:S07]  /*0f50*/  MOV R3, UR6 ;  /* 0x0000000600037c02 */ /* 0x000fce0008000f00 */
[----:B------:R-:W1:Y:S01]  /*0f60*/  FCHK P0, R28, UR6 ;  /* 0x000000061c007d02 */ /* 0x000e620008000000 */
[----:B0-----:R-:W-:-:S04]  /*0f70*/  FFMA R3, R2, -R3, 1 ;  /* 0x3f80000002037423 */ /* 0x001fc80000000803 */
[----:B------:R-:W-:-:S04]  /*0f80*/  FFMA R2, R2, R3, R2 ;  /* 0x0000000302027223 */ /* 0x000fc80000000002 */
[----:B------:R-:W-:-:S04]  /*0f90*/  FFMA R3, R2, R28, RZ ;  /* 0x0000001c02037223 */ /* 0x000fc800000000ff */
[----:B------:R-:W-:-:S04]  /*0fa0*/  FFMA R4, R3, -UR6, R28 ;  /* 0x8000000603047c23 */ /* 0x000fc8000800001c */
[----:B------:R-:W-:Y:S01]  /*0fb0*/  FFMA R13, R2, R4, R3 ;  /* 0x00000004020d7223 */ /* 0x000fe20000000003 */
[----:B-1----:R-:W-:Y:S06]  /*0fc0*/  @!P0 BRA `(.L_x_12) ;  /* 0x0000000000108947 */ /* 0x002fec0003800000 */
[----:B------:R-:W-:Y:S01]  /*0fd0*/  IMAD.U32 R29, RZ, RZ, UR6 ;  /* 0x00000006ff1d7e24 */ /* 0x000fe2000f8e00ff */
[----:B------:R-:W-:-:S07]  /*0fe0*/  MOV R32, 0x1000 ;  /* 0x0000100000207802 */ /* 0x000fce0000000f00 */
[----:B------:R-:W-:Y:S05]  /*0ff0*/  CALL.REL.NOINC `($__internal_0_$__cuda_sm3x_div_rn_noftz_f32_slowpath) ;  /* 0x0000003000707944 */ /* 0x000fea0003c00000 */
[----:B------:R-:W-:-:S07]  /*1000*/  MOV R13, R36 ;  /* 0x00000024000d7202 */ /* 0x000fce0000000f00 */
.L_x_12:
[----:B------:R-:W-:Y:S05]  /*1010*/  BSYNC.RECONVERGENT B2 ;  /* 0x0000000000027941 */ /* 0x000fea0003800200 */
.L_x_11:
[----:B------:R-:W0:Y:S01]  /*1020*/  LDCU UR4, c[0x0][0x3a0] ;  /* 0x00007400ff0477ac */ /* 0x000e220008000800 */
[----:B------:R-:W-:Y:S01]  /*1030*/  VIADD R2, R9, UR5 ;  /* 0x0000000509027c36 */ /* 0x000fe20008000000 */
[----:B------:R-:W-:Y:S01]  /*1040*/  BSSY.RECONVERGENT B0, `(.L_x_13) ;  /* 0x00000b2000007945 */ /* 0x000fe20003800200 */
[----:B------:R-:W-:Y:S01]  /*1050*/  IMAD.U32 R12, RZ, RZ, UR5 ;  /* 0x00000005ff0c7e24 */ /* 0x000fe2000f8e00ff */
[----:B------:R-:W-:Y:S02]  /*1060*/  CS2R R4, SRZ ;  /* 0x0000000000047805 */ /* 0x000fe4000001ff00 */
[----:B------:R-:W-:Y:S02]  /*1070*/  CS2R R6, SRZ ;  /* 0x0000000000067805 */ /* 0x000fe4000001ff00 */
[----:B------:R-:W-:Y:S01]  /*1080*/  IADD3 R3, PT, PT, R2, -0x1, RZ ;  /* 0xffffffff02037810 */ /* 0x000fe20007ffe0ff */
[----:B------:R-:W-:Y:S01]  /*1090*/  IMAD.MOV.U32 R8, RZ, RZ, RZ ;  /* 0x000000ffff087224 */ /* 0x000fe200078e00ff */
[----:B------:R-:W1:Y:S01]  /*10a0*/  LDCU UR12, c[0x0][0x3a0] ;  /* 0x00007400ff0c77ac */ /* 0x000e620008000800 */
[----:B------:R-:W2:Y:S02]  /*10b0*/  LDCU UR13, c[0x0][0x3a0] ;  /* 0x00007400ff0d77ac */ /* 0x000ea40008000800 */
[----:B0-----:R-:W-:Y:S01]  /*10c0*/  IMAD R3, R3, UR4, RZ ;  /* 0x0000000403037c24 */ /* 0x001fe2000f8e02ff */
[----:B------:R-:W-:-:S03]  /*10d0*/  UIADD3 UR4, UPT, UPT, UR7, 0x1000, URZ ;  /* 0x0000100007047890 */ /* 0x000fc6000fffe0ff */
[----:B------:R-:W-:-:S04]  /*10e0*/  IMAD.WIDE R10, R3, 0x4, R26 ;  /* 0x00000004030a7825 */ /* 0x000fc800078e021a */
[----:B------:R-:W-:Y:S01]  /*10f0*/  HFMA2 R3, -RZ, RZ, 0, 0 ;  /* 0x00000000ff037431 */ /* 0x000fe200000001ff */
[----:B------:R0:W-:Y:S02]  /*1100*/  STG.E desc[UR8][R10.64], R13 ;  /* 0x0000000d0a007986 */ /* 0x0001e4000c101908 */
[----:B012---:R-:W-:-:S07]  /*1110*/  LEA.HI R10, R12, R9, RZ, 0x1f ;  /* 0x000000090c0a7211 */ /* 0x007fce00078ff8ff */
.L_x_35:
[----:B------:R-:W0:Y:S01]  /*1120*/  LDC.64 R12, c[0x0][0x380] ;  /* 0x0000e000ff0c7b82 */ /* 0x000e220000000a00 */
[----:B------:R-:W1:Y:S02]  /*1130*/  LDCU UR7, c[0x0][0x3a0] ;  /* 0x00007400ff0777ac */ /* 0x000e640008000800 */
[----:B-1----:R-:W-:-:S04]  /*1140*/  IMAD R11, R9, UR7, R0 ;  /* 0x00000007090b7c24 */ /* 0x002fc8000f8e0200 */
[----:B0-----:R-:W-:-:S06]  /*1150*/  IMAD.WIDE R12, R11, 0x4, R12 ;  /* 0x000000040b0c7825 */ /* 0x001fcc00078e020c */
[----:B------:R-:W2:Y:S01]  /*1160*/  LDG.E.CONSTANT R12, desc[UR8][R12.64] ;  /* 0x000000080c0c7981 */ /* 0x000ea2000c1e9900 */
[----:B------:R-:W-:Y:S01]  /*1170*/  BSSY.RECONVERGENT B1, `(.L_x_14) ;  /* 0x000009b000017945 */ /* 0x000fe20003800200 */
[----:B--2---:R-:W-:-:S13]  /*1180*/  FSETP.NAN.AND P0, PT, |R12|, |R12|, PT ;  /* 0x4000000c0c00720b */ /* 0x004fda0003f08200 */
[----:B------:R-:W-:Y:S05]  /*1190*/  @P0 BRA `(.L_x_15) ;  /* 0x0000000800600947 */ /* 0x000fea0003800000 */
[----:B------:R-:W0:Y:S01]  /*11a0*/  LDCU.64 UR10, c[0x0][0x388] ;  /* 0x00007100ff0a77ac */ /* 0x000e220008000a00 */
[----:B------:R-:W-:Y:S02]  /*11b0*/  SHF.R.S32.HI R16, RZ, 0x1f, R11 ;  /* 0x0000001fff107819 */ /* 0x000fe4000001140b */
[----:B0-----:R-:W-:-:S04]  /*11c0*/  LEA R14, P0, R11, UR10, 0x2 ;  /* 0x0000000a0b0e7c11 */ /* 0x001fc8000f8010ff */
[----:B------:R-:W-:-:S05]  /*11d0*/  LEA.HI.X R15, R11, UR11, R16, 0x2, P0 ;  /* 0x0000000b0b0f7c11 */ /* 0x000fca00080f1410 */
[----:B------:R-:W2:Y:S02]  /*11e0*/  LDG.E.CONSTANT R11, desc[UR8][R14.64] ;  /* 0x000000080e0b7981 */ /* 0x000ea4000c1e9900 */
[----:B--2---:R-:W-:-:S13]  /*11f0*/  FSETP.NAN.AND P0, PT, |R11|, |R11|, PT ;  /* 0x4000000b0b00720b */ /* 0x004fda0003f08200 */
[----:B------:R-:W-:Y:S05]  /*1200*/  @P0 BRA `(.L_x_15) ;  /* 0x0000000800440947 */ /* 0x000fea0003800000 */
[----:B------:R-:W-:Y:S01]  /*1210*/  BSSY.RECONVERGENT B2, `(.L_x_16) ;  /* 0x0000011000027945 */ /* 0x000fe20003800200 */
.L_x_18:
[----:B------:R-:W-:Y:S02]  /*1220*/  ISETP.NE.AND P0, PT, R3, RZ, PT ;  /* 0x000000ff0300720c */ /* 0x000fe40003f05270 */
[----:B------:R-:W-:-:S11]  /*1230*/  MOV R13, RZ ;  /* 0x000000ff000d7202 */ /* 0x000fd60000000f00 */
[----:B------:R-:W-:Y:S05]  /*1240*/  @!P0 BRA `(.L_x_17) ;  /* 0x0000000000348947 */ /* 0x000fea0003800000 */
[----:B------:R-:W-:Y:S01]  /*1250*/  LEA R16, R3, UR14, 0x2 ;  /* 0x0000000e03107c11 */ /* 0x000fe2000f8e10ff */
[----:B------:R-:W0:Y:S04]  /*1260*/  LDC.64 R14, c[0x0][0x380] ;  /* 0x0000e000ff0e7b82 */ /* 0x000e280000000a00 */
[----:B------:R-:W2:Y:S02]  /*1270*/  LDL R13, [R16+-0x4] ;  /* 0xfffffc00100d7983 */ /* 0x000ea40000100800 */
[----:B--2---:R-:W-:-:S04]  /*1280*/  IMAD R13, R13, UR12, R0 ;  /* 0x0000000c0d0d7c24 */ /* 0x004fc8000f8e0200 */
[----:B0-----:R-:W-:-:S06]  /*1290*/  IMAD.WIDE R14, R13, 0x4, R14 ;  /* 0x000000040d0e7825 */ /* 0x001fcc00078e020e */
[----:B------:R-:W2:Y:S01]  /*12a0*/  LDG.E.CONSTANT R15, desc[UR8][R14.64] ;  /* 0x000000080e0f7981 */ /* 0x000ea2000c1e9900 */
[----:B------:R-:W-:Y:S01]  /*12b0*/  IMAD.MOV.U32 R13, RZ, RZ, R3 ;  /* 0x000000ffff0d7224 */ /* 0x000fe200078e0003 */
[----:B--2---:R-:W-:-:S13]  /*12c0*/  FSETP.GE.AND P0, PT, R15, R12, PT ;  /* 0x0000000c0f00720b */ /* 0x004fda0003f06000 */
[----:B------:R-:W-:Y:S05]  /*12d0*/  @P0 BRA `(.L_x_17) ;  /* 0x0000000000100947 */ /* 0x000fea0003800000 */
[----:B------:R-:W-:-:S04]  /*12e0*/  IADD3 R3, PT, PT, R3, -0x1, RZ ;  /* 0xffffffff03037810 */ /* 0x000fc80007ffe0ff */
[----:B------:R-:W-:-:S13]  /*12f0*/  ISETP.NE.AND P0, PT, R3, RZ, PT ;  /* 0x000000ff0300720c */ /* 0x000fda0003f05270 */
[----:B------:R-:W-:Y:S05]  /*1300*/  @P0 BRA `(.L_x_18) ;  /* 0xfffffffc00c40947 */ /* 0x000fea000383ffff */
[----:B------:R-:W-:-:S07]  /*1310*/  IMAD.MOV.U32 R13, RZ, RZ, RZ ;  /* 0x000000ffff0d7224 */ /* 0x000fce00078e00ff */
.L_x_17:
[----:B------:R-:W-:Y:S05]  /*1320*/  BSYNC.RECONVERGENT B2 ;  /* 0x0000000000027941 */ /* 0x000fea0003800200 */
.L_x_16:
[----:B------:R-:W-:Y:S01]  /*1330*/  LEA R14, R13, UR14, 0x2 ;  /* 0x0000000e0d0e7c11 */ /* 0x000fe2000f8e10ff */
[----:B------:R-:W-:Y:S04]  /*1340*/  BSSY.RECONVERGENT B2, `(.L_x_19) ;  /* 0x0000012000027945 */ /* 0x000fe80003800200 */
[----:B------:R0:W-:Y:S02]  /*1350*/  STL [R14], R9 ;  /* 0x000000090e007387 */ /* 0x0001e40000100800 */
.L_x_21:
[----:B------:R-:W-:Y:S01]  /*1360*/  ISETP.NE.AND P0, PT, R4, RZ, PT ;  /* 0x000000ff0400720c */ /* 0x000fe20003f05270 */
[----:B------:R-:W-:-:S12]  /*1370*/  HFMA2 R3, -RZ, RZ, 0, 0 ;  /* 0x00000000ff037431 */ /* 0x000fd800000001ff */
[----:B------:R-:W-:Y:S05]  /*1380*/  @!P0 BRA `(.L_x_20) ;  /* 0x0000000000348947 */ /* 0x000fea0003800000 */
[----:B------:R-:W-:Y:S01]  /*1390*/  LEA R16, R4, UR4, 0x2 ;  /* 0x0000000404107c11 */ /* 0x000fe2000f8e10ff */
[----:B0-----:R-:W0:Y:S04]  /*13a0*/  LDC.64 R14, c[0x0][0x388] ;  /* 0x0000e200ff0e7b82 */ /* 0x001e280000000a00 */
[----:B------:R-:W2:Y:S02]  /*13b0*/  LDL R3, [R16+-0x4] ;  /* 0xfffffc0010037983 */ /* 0x000ea40000100800 */
[----:B--2---:R-:W-:-:S04]  /*13c0*/  IMAD R3, R3, UR13, R0 ;  /* 0x0000000d03037c24 */ /* 0x004fc8000f8e0200 */
[----:B0-----:R-:W-:-:S06]  /*13d0*/  IMAD.WIDE R14, R3, 0x4, R14 ;  /* 0x00000004030e7825 */ /* 0x001fcc00078e020e */
[----:B------:R-:W2:Y:S01]  /*13e0*/  LDG.E.CONSTANT R14, desc[UR8][R14.64] ;  /* 0x000000080e0e7981 */ /* 0x000ea2000c1e9900 */
[----:B------:R-:W-:Y:S01]  /*13f0*/  IMAD.MOV.U32 R3, RZ, RZ, R4 ;  /* 0x000000ffff037224 */ /* 0x000fe200078e0004 */
[----:B--2---:R-:W-:-:S13]  /*1400*/  FSETP.GTU.AND P0, PT, R14, R11, PT ;  /* 0x0000000b0e00720b */ /* 0x004fda0003f0c000 */
[----:B------:R-:W-:Y:S05]  /*1410*/  @!P0 BRA `(.L_x_20) ;  /* 0x0000000000108947 */ /* 0x000fea0003800000 */
[----:B------:R-:W-:-:S04]  /*1420*/  IADD3 R4, PT, PT, R4, -0x1, RZ ;  /* 0xffffffff04047810 */ /* 0x000fc80007ffe0ff */
[----:B------:R-:W-:-:S13]  /*1430*/  ISETP.NE.AND P0, PT, R4, RZ, PT ;  /* 0x000000ff0400720c */ /* 0x000fda0003f05270 */
[----:B------:R-:W-:Y:S05]  /*1440*/  @P0 BRA `(.L_x_21) ;  /* 0xfffffffc00c40947 */ /* 0x000fea000383ffff */
[----:B------:R-:W-:-:S07]  /*1450*/  IMAD.MOV.U32 R3, RZ, RZ, RZ ;  /* 0x000000ffff037224 */ /* 0x000fce00078e00ff */
.L_x_20:
[----:B------:R-:W-:Y:S05]  /*1460*/  BSYNC.RECONVERGENT B2 ;  /* 0x0000000000027941 */ /* 0x000fea0003800200 */
.L_x_19:
[C---:B0-----:R-:W-:Y:S01]  /*1470*/  LEA R14, R3.reuse, UR4, 0x2 ;  /* 0x00000004030e7c11 */ /* 0x041fe2000f8e10ff */
[----:B------:R-:W-:Y:S01]  /*1480*/  VIADD R4, R3, 0x1 ;  /* 0x0000000103047836 */ /* 0x000fe20000000000 */
[----:B------:R-:W-:Y:S02]  /*1490*/  ISETP.GE.AND P2, PT, R9, R10, PT ;  /* 0x0000000a0900720c */ /* 0x000fe40003f46270 */
[----:B------:R-:W-:Y:S01]  /*14a0*/  ISETP.GT.AND P0, PT, R13, 0x3fe, PT ;  /* 0x000003fe0d00780c */ /* 0x000fe20003f04270 */
[----:B------:R0:W-:Y:S01]  /*14b0*/  STL [R14], R9 ;  /* 0x000000090e007387 */ /* 0x0001e20000100800 */
[----:B------:R-:W-:Y:S02]  /*14c0*/  ISETP.GT.AND P1, PT, R3, 0x3fe, PT ;  /* 0x000003fe0300780c */ /* 0x000fe40003f24270 */
[----:B------:R-:W-:Y:S02]  /*14d0*/  IADD3 R13, PT, PT, R13, 0x1, RZ ;  /* 0x000000010d0d7810 */ /* 0x000fe40007ffe0ff */
[----:B------:R-:W-:-:S02]  /*14e0*/  SEL R4, R4, RZ, !P1 ;  /* 0x000000ff04047207 */ /* 0x000fc40004800000 */
[----:B------:R-:W-:-:S03]  /*14f0*/  SEL R3, R13, RZ, !P0 ;  /* 0x000000ff0d037207 */ /* 0x000fc60004000000 */
[----:B0-----:R-:W-:Y:S05]  /*1500*/  @!P2 BRA `(.L_x_22) ;  /* 0x0000000000c4a947 */ /* 0x001fea0003800000 */
[----:B------:R-:W-:Y:S01]  /*1510*/  BSSY.RECONVERGENT B2, `(.L_x_23) ;  /* 0x0000012000027945 */ /* 0x000fe20003800200 */
.L_x_25:
[----:B------:R-:W-:Y:S02]  /*1520*/  ISETP.NE.AND P0, PT, R6, RZ, PT ;  /* 0x000000ff0600720c */ /* 0x000fe40003f05270 */
[----:B------:R-:W-:-:S11]  /*1530*/  MOV R17, RZ ;  /* 0x000000ff00117202 */ /* 0x000fd60000000f00 */
[----:B------:R-:W-:Y:S05]  /*1540*/  @!P0 BRA `(.L_x_24) ;  /* 0x0000000000388947 */ /* 0x000fea0003800000 */
[----:B------:R-:W-:Y:S01]  /*1550*/  IMAD R13, R6, 0x4, R22 ;  /* 0x00000004060d7824 */ /* 0x000fe200078e0216 */
[----:B------:R-:W0:Y:S01]  /*1560*/  LDC.64 R14, c[0x0][0x380] ;  /* 0x0000e000ff0e7b82 */ /* 0x000e220000000a00 */
[----:B------:R-:W1:Y:S04]  /*1570*/  LDCU UR7, c[0x0][0x3a0] ;  /* 0x00007400ff0777ac */ /* 0x000e680008000800 */
[----:B------:R-:W1:Y:S02]  /*1580*/  LDL R13, [R13+-0x4] ;  /* 0xfffffc000d0d7983 */ /* 0x000e640000100800 */
[----:B-1----:R-:W-:-:S04]  /*1590*/  IMAD R17, R13, UR7, R0 ;  /* 0x000000070d117c24 */ /* 0x002fc8000f8e0200 */
[----:B0-----:R-:W-:-:S06]  /*15a0*/  IMAD.WIDE R14, R17, 0x4, R14 ;  /* 0x00000004110e7825 */ /* 0x001fcc00078e020e */
[----:B------:R-:W2:Y:S01]  /*15b0*/  LDG.E.CONSTANT R15, desc[UR8][R14.64] ;  /* 0x000000080e0f7981 */ /* 0x000ea2000c1e9900 */
[----:B------:R-:W-:Y:S02]  /*15c0*/  MOV R17, R6 ;  /* 0x0000000600117202 */ /* 0x000fe40000000f00 */
[----:B--2---:R-:W-:-:S13]  /*15d0*/  FSETP.GE.AND P0, PT, R15, R12, PT ;  /* 0x0000000c0f00720b */ /* 0x004fda0003f06000 */
[----:B------:R-:W-:Y:S05]  /*15e0*/  @P0 BRA `(.L_x_24) ;  /* 0x0000000000100947 */ /* 0x000fea0003800000 */
[----:B------:R-:W-:-:S05]  /*15f0*/  VIADD R6, R6, 0xffffffff ;  /* 0xffffffff06067836 */ /* 0x000fca0000000000 */
[----:B------:R-:W-:-:S13]  /*1600*/  ISETP.NE.AND P0, PT, R6, RZ, PT ;  /* 0x000000ff0600720c */ /* 0x000fda0003f05270 */
[----:B------:R-:W-:Y:S05]  /*1610*/  @P0 BRA `(.L_x_25) ;  /* 0xfffffffc00c00947 */ /* 0x000fea000383ffff */
[----:B------:R-:W-:-:S07]  /*1620*/  HFMA2 R17, -RZ, RZ, 0, 0 ;  /* 0x00000000ff117431 */ /* 0x000fce00000001ff */
.L_x_24:
[----:B------:R-:W-:Y:S05]  /*1630*/  BSYNC.RECONVERGENT B2 ;  /* 0x0000000000027941 */ /* 0x000fea0003800200 */
.L_x_23:
[----:B------:R-:W-:Y:S01]  /*1640*/  IMAD R6, R17, 0x4, R22 ;  /* 0x0000000411067824 */ /* 0x000fe200078e0216 */
[----:B------:R-:W-:Y:S04]  /*1650*/  BSSY.RECONVERGENT B2, `(.L_x_26) ;  /* 0x0000013000027945 */ /* 0x000fe80003800200 */
[----:B------:R0:W-:Y:S02]  /*1660*/  STL [R6], R9 ;  /* 0x0000000906007387 */ /* 0x0001e40000100800 */
.L_x_28:
[----:B------:R-:W-:Y:S02]  /*1670*/  ISETP.NE.AND P0, PT, R5, RZ, PT ;  /* 0x000000ff0500720c */ /* 0x000fe40003f05270 */
[----:B------:R-:W-:-:S11]  /*1680*/  MOV R15, RZ ;  /* 0x000000ff000f7202 */ /* 0x000fd60000000f00 */
[----:B------:R-:W-:Y:S05]  /*1690*/  @!P0 BRA `(.L_x_27) ;  /* 0x0000000000388947 */ /* 0x000fea0003800000 */
[----:B0-----:R-:W-:Y:S01]  /*16a0*/  IMAD R6, R5, 0x4, R24 ;  /* 0x0000000405067824 */ /* 0x001fe200078e0218 */
[----:B------:R-:W0:Y:S01]  /*16b0*/  LDC.64 R12, c[0x0][0x388] ;  /* 0x0000e200ff0c7b82 */ /* 0x000e220000000a00 */
[----:B------:R-:W1:Y:S03]  /*16c0*/  LDCU UR7, c[0x0][0x3a0] ;  /* 0x00007400ff0777ac */ /* 0x000e660008000800 */
[----:B------:R-:W1:Y:S02]  /*16d0*/  LDL R15, [R6+-0x4] ;  /* 0xfffffc00060f7983 */ /* 0x000e640000100800 */
[----:B-1----:R-:W-:-:S04]  /*16e0*/  IMAD R15, R15, UR7, R0 ;  /* 0x000000070f0f7c24 */ /* 0x002fc8000f8e0200 */
[----:B0-----:R-:W-:-:S06]  /*16f0*/  IMAD.WIDE R12, R15, 0x4, R12 ;  /* 0x000000040f0c7825 */ /* 0x001fcc00078e020c */
[----:B------:R-:W2:Y:S01]  /*1700*/  LDG.E.CONSTANT R12, desc[UR8][R12.64] ;  /* 0x000000080c0c7981 */ /* 0x000ea2000c1e9900 */
[----:B------:R-:W-:Y:S02]  /*1710*/  MOV R15, R5 ;  /* 0x00000005000f7202 */ /* 0x000fe40000000f00 */
[----:B--2---:R-:W-:-:S13]  /*1720*/  FSETP.GTU.AND P0, PT, R12, R11, PT ;  /* 0x0000000b0c00720b */ /* 0x004fda0003f0c000 */
[----:B------:R-:W-:Y:S05]  /*1730*/  @!P0 BRA `(.L_x_27) ;  /* 0x0000000000108947 */ /* 0x000fea0003800000 */
[----:B------:R-:W-:-:S05]  /*1740*/  VIADD R5, R5, 0xffffffff ;  /* 0xffffffff05057836 */ /* 0x000fca0000000000 */
[----:B------:R-:W-:-:S13]  /*1750*/  ISETP.NE.AND P0, PT, R5, RZ, PT ;  /* 0x000000ff0500720c */ /* 0x000fda0003f05270 */
[----:B------:R-:W-:Y:S05]  /*1760*/  @P0 BRA `(.L_x_28) ;  /* 0xfffffffc00c00947 */ /* 0x000fea000383ffff */
[----:B------:R-:W-:-:S07]  /*1770*/  HFMA2 R15, -RZ, RZ, 0, 0 ;  /* 0x00000000ff0f7431 */ /* 0x000fce00000001ff */
.L_x_27:
[----:B------:R-:W-:Y:S05]  /*1780*/  BSYNC.RECONVERGENT B2 ;  /* 0x0000000000027941 */ /* 0x000fea0003800200 */
.L_x_26:
[----:B------:R-:W-:Y:S01]  /*1790*/  IMAD R12, R15, 0x4, R24 ;  /* 0x000000040f0c7824 */ /* 0x000fe200078e0218 */
[----:B------:R-:W-:Y:S01]  /*17a0*/  ISETP.GT.AND P1, PT, R17, 0x3fe, PT ;  /* 0x000003fe1100780c */ /* 0x000fe20003f24270 */
[C---:B------:R-:W-:Y:S01]  /*17b0*/  VIADD R5, R15.reuse, 0x1 ;  /* 0x000000010f057836 */ /* 0x040fe20000000000 */
[----:B------:R-:W-:Y:S02]  /*17c0*/  ISETP.GT.AND P0, PT, R15, 0x3fe, PT ;  /* 0x000003fe0f00780c */ /* 0x000fe40003f04270 */
[----:B------:R1:W-:Y:S01]  /*17d0*/  STL [R12], R9 ;  /* 0x000000090c007387 */ /* 0x0003e20000100800 */
[----:B0-----:R-:W-:Y:S02]  /*17e0*/  IADD3 R6, PT, PT, R17, 0x1, RZ ;  /* 0x0000000111067810 */ /* 0x001fe40007ffe0ff */
[----:B------:R-:W-:Y:S02]  /*17f0*/  SEL R5, R5, RZ, !P0 ;  /* 0x000000ff05057207 */ /* 0x000fe40004000000 */
[----:B------:R-:W-:Y:S01]  /*1800*/  SEL R6, R6, RZ, !P1 ;  /* 0x000000ff06067207 */ /* 0x000fe20004800000 */
[----:B------:R-:W-:Y:S06]  /*1810*/  BRA `(.L_x_15) ;  /* 0x0000000000c07947 */ /* 0x000fec0003800000 */
.L_x_22:
[----:B------:R-:W-:Y:S01]  /*1820*/  BSSY.RECONVERGENT B2, `(.L_x_29) ;  /* 0x0000012000027945 */ /* 0x000fe20003800200 */
.L_x_31:
        /* <DEDUP_REMOVED lines=17> */
.L_x_30:
[----:B------:R-:W-:Y:S05]  /*1940*/  BSYNC.RECONVERGENT B2 ;  /* 0x0000000000027941 */ /* 0x000fea0003800200 */
.L_x_29:
[----:B------:R-:W-:Y:S01]  /*1950*/  IMAD R8, R17, 0x4, R18 ;  /* 0x0000000411087824 */ /* 0x000fe200078e0212 */
[----:B------:R-:W-:Y:S04]  /*1960*/  BSSY.RECONVERGENT B2, `(.L_x_32) ;  /* 0x0000013000027945 */ /* 0x000fe80003800200 */
[----:B------:R0:W-:Y:S02]  /*1970*/  STL [R8], R9 ;  /* 0x0000000908007387 */ /* 0x0001e40000100800 */
.L_x_34:
        /* <DEDUP_REMOVED lines=17> */
.L_x_33:
[----:B------:R-:W-:Y:S05]  /*1a90*/  BSYNC.RECONVERGENT B2 ;  /* 0x0000000000027941 */ /* 0x000fea0003800200 */
.L_x_32:
[----:B------:R-:W-:Y:S01]  /*1aa0*/  IMAD R12, R15, 0x4, R20 ;  /* 0x000000040f0c7824 */ /* 0x000fe200078e0214 */
[----:B------:R-:W-:Y:S01]  /*1ab0*/  ISETP.GT.AND P1, PT, R17, 0x3fe, PT ;  /* 0x000003fe1100780c */ /* 0x000fe20003f24270 */
[C---:B------:R-:W-:Y:S01]  /*1ac0*/  VIADD R7, R15.reuse, 0x1 ;  /* 0x000000010f077836 */ /* 0x040fe20000000000 */
[----:B------:R-:W-:Y:S02]  /*1ad0*/  ISETP.GT.AND P0, PT, R15, 0x3fe, PT ;  /* 0x000003fe0f00780c */ /* 0x000fe40003f04270 */
[----:B------:R2:W-:Y:S01]  /*1ae0*/  STL [R12], R9 ;  /* 0x000000090c007387 */ /* 0x0005e20000100800 */
[----:B0-----:R-:W-:Y:S02]  /*1af0*/  IADD3 R8, PT, PT, R17, 0x1, RZ ;  /* 0x0000000111087810 */ /* 0x001fe40007ffe0ff */
[----:B------:R-:W-:Y:S02]  /*1b00*/  SEL R7, R7, RZ, !P0 ;  /* 0x000000ff07077207 */ /* 0x000fe40004000000 */
[----:B------:R-:W-:-:S07]  /*1b10*/  SEL R8, R8, RZ, !P1 ;  /* 0x000000ff08087207 */ /* 0x000fce0004800000 */
.L_x_15:
[----:B------:R-:W-:Y:S05]  /*1b20*/  BSYNC.RECONVERGENT B1 ;  /* 0x0000000000017941 */ /* 0x000fea0003800200 */
.L_x_14:
[----:B-12---:R-:W-:-:S04]  /*1b30*/  IADD3 R9, PT, PT, R9, 0x1, RZ ;  /* 0x0000000109097810 */ /* 0x006fc80007ffe0ff */
[----:B------:R-:W-:-:S13]  /*1b40*/  ISETP.GE.AND P0, PT, R9, R2, PT ;  /* 0x000000020900720c */ /* 0x000fda0003f06270 */
[----:B------:R-:W-:Y:S05]  /*1b50*/  @!P0 BRA `(.L_x_35) ;  /* 0xfffffff400708947 */ /* 0x000fea000383ffff */
[----:B------:R-:W-:Y:S05]  /*1b60*/  BSYNC.RECONVERGENT B0 ;  /* 0x0000000000007941 */ /* 0x000fea0003800200 */
.L_x_13:
[----:B------:R-:W0:Y:S02]  /*1b70*/  LDCU UR7, c[0x0][0x3ac] ;  /* 0x00007580ff0777ac */ /* 0x000e240008000800 */
[----:B0-----:R-:W-:Y:S01]  /*1b80*/  I2FP.F32.U32 R9, UR7 ;  /* 0x0000000700097c45 */ /* 0x001fe20008201000 */
[----:B------:R-:W-:Y:S02]  /*1b90*/  UMOV UR7, 0x40000000 ;  /* 0x4000000000077882 */ /* 0x000fe40000000000 */
[----:B------:R-:W-:Y:S02]  /*1ba0*/  IMAD.U32 R12, RZ, RZ, UR7 ;  /* 0x00000007ff0c7e24 */ /* 0x000fe4000f8e00ff */
[----:B------:R-:W-:-:S04]  /*1bb0*/  FADD R29, R9, 1 ;  /* 0x3f800000091d7421 */ /* 0x000fc80000000000 */
[----:B------:R-:W0:Y:S08]  /*1bc0*/  MUFU.RCP R10, R29 ;  /* 0x0000001d000a7308 */ /* 0x000e300000001000 */
[----:B------:R-:W1:Y:S01]  /*1bd0*/  FCHK P0, R12, R29 ;  /* 0x0000001d0c007302 */ /* 0x000e620000000000 */
[----:B0-----:R-:W-:-:S04]  /*1be0*/  FFMA R9, -R29, R10, 1 ;  /* 0x3f8000001d097423 */ /* 0x001fc8000000010a */
[----:B------:R-:W-:-:S04]  /*1bf0*/  FFMA R9, R10, R9, R10 ;  /* 0x000000090a097223 */ /* 0x000fc8000000000a */
[----:B------:R-:W-:-:S04]  /*1c00*/  FFMA R10, R9, 2, RZ ;  /* 0x40000000090a7823 */ /* 0x000fc800000000ff */
[----:B------:R-:W-:-:S04]  /*1c10*/  FFMA R11, -R29, R10, 2 ;  /* 0x400000001d0b7423 */ /* 0x000fc8000000010a */
[----:B------:R-:W-:Y:S01]  /*1c20*/  FFMA R9, R9, R11, R10 ;  /* 0x0000000b09097223 */ /* 0x000fe2000000000a */
[----:B-1----:R-:W-:Y:S06]  /*1c30*/  @!P0 BRA `(.L_x_36) ;  /* 0x0000000000108947 */ /* 0x002fec0003800000 */
[----:B------:R-:W-:Y:S01]  /*1c40*/  HFMA2 R28, -RZ, RZ, 2, 0 ;  /* 0x40000000ff1c7431 */ /* 0x000fe200000001ff */
[----:B------:R-:W-:-:S07]  /*1c50*/  MOV R32, 0x1c70 ;  /* 0x00001c7000207802 */ /* 0x000fce0000000f00 */
[----:B------:R-:W-:Y:S05]  /*1c60*/  CALL.REL.NOINC `($__internal_0_$__cuda_sm3x_div_rn_noftz_f32_slowpath) ;  /* 0x0000002400547944 */ /* 0x000fea0003c00000 */
[----:B------:R-:W-:-:S07]  /*1c70*/  IMAD.MOV.U32 R9, RZ, RZ, R36 ;  /* 0x000000ffff097224 */ /* 0x000fce00078e0024 */
.L_x_36:
[----:B------:R-:W0:Y:S02]  /*1c80*/  LDCU UR7, c[0x0][0x3a4] ;  /* 0x00007480ff0777ac */ /* 0x000e240008000800 */
[----:B0-----:R-:W-:-:S13]  /*1c90*/  ISETP.GE.AND P0, PT, R2, UR7, PT ;  /* 0x0000000702007c0c */ /* 0x001fda000bf06270 */
[----:B------:R-:W-:Y:S05]  /*1ca0*/  @P0 EXIT ;  /* 0x000000000000094d */ /* 0x000fea0003800000 */
[C---:B------:R-:W-:Y:S01]  /*1cb0*/  FMUL R10, R9.reuse, 8388608 ;  /* 0x4b000000090a7820 */ /* 0x040fe20000400000 */
[----:B------:R-:W-:Y:S01]  /*1cc0*/  FSETP.GEU.AND P1, PT, R9, 1.175494350822287508e-38, PT ;  /* 0x008000000900780b */ /* 0x000fe20003f2e000 */
[----:B------:R-:W0:Y:S01]  /*1cd0*/  LDCU UR7, c[0x0][0x3b0] ;  /* 0x00007600ff0777ac */ /* 0x000e220008000800 */
[----:B------:R-:W-:Y:S01]  /*1ce0*/  MOV R13, 0x3e055027 ;  /* 0x3e055027000d7802 */ /* 0x000fe20000000f00 */
[----:B------:R-:W-:Y:S01]  /*1cf0*/  IMAD.MOV.U32 R43, RZ, RZ, 0x7f800000 ;  /* 0x7f800000ff2b7424 */ /* 0x000fe200078e00ff */
[----:B------:R-:W-:Y:S02]  /*1d00*/  FSEL R10, R10, R9, !P1 ;  /* 0x000000090a0a7208 */ /* 0x000fe40004800000 */
[----:B------:R-:W-:Y:S02]  /*1d10*/  CS2R R28, SRZ ;  /* 0x00000000001c7805 */ /* 0x000fe4000001ff00 */
[----:B------:R-:W-:Y:S01]  /*1d20*/  FSEL R14, RZ, -23, P1 ;  /* 0xc1b80000ff0e7808 */ /* 0x000fe20000800000 */
[----:B------:R-:W-:Y:S01]  /*1d30*/  IMAD.MOV.U32 R15, RZ, RZ, 0x7fffffff ;  /* 0x7fffffffff0f7424 */ /* 0x000fe200078e00ff */
[C---:B------:R-:W-:Y:S01]  /*1d40*/  IADD3 R11, PT, PT, R10.reuse, -0x3f2aaaab, RZ ;  /* 0xc0d555550a0b7810 */ /* 0x040fe20007ffe0ff */
[C---:B------:R-:W-:Y:S01]  /*1d50*/  FFMA R43, R10.reuse, R43, +INF ;  /* 0x7f8000000a2b7423 */ /* 0x040fe2000000002b */
[----:B------:R-:W-:Y:S01]  /*1d60*/  ISETP.GT.U32.AND P0, PT, R10, 0x7f7fffff, PT ;  /* 0x7f7fffff0a00780c */ /* 0x000fe20003f04070 */
[----:B------:R-:W-:Y:S01]  /*1d70*/  IMAD.MOV.U32 R17, RZ, RZ, 0x7fffffff ;  /* 0x7fffffffff117424 */ /* 0x000fe200078e00ff */
[----:B------:R-:W-:-:S02]  /*1d80*/  LOP3.LUT R11, R11, 0xff800000, RZ, 0xc0, !PT ;  /* 0xff8000000b0b7812 */ /* 0x000fc400078ec0ff */
[----:B------:R-:W-:Y:S02]  /*1d90*/  CS2R R38, SRZ ;  /* 0x0000000000267805 */ /* 0x000fe4000001ff00 */
[C---:B------:R-:W-:Y:S02]  /*1da0*/  FSETP.NEU.AND P1, PT, R10.reuse, RZ, PT ;  /* 0x000000ff0a00720b */ /* 0x040fe40003f2d000 */
[----:B------:R-:W-:Y:S02]  /*1db0*/  CS2R R40, SRZ ;  /* 0x0000000000287805 */ /* 0x000fe4000001ff00 */
[----:B------:R-:W-:Y:S01]  /*1dc0*/  MOV R16, 0x7fffffff ;  /* 0x7fffffff00107802 */ /* 0x000fe20000000f00 */
[----:B------:R-:W-:Y:S01]  /*1dd0*/  IMAD.IADD R12, R10, 0x1, -R11 ;  /* 0x000000010a0c7824 */ /* 0x000fe200078e0a0b */
[----:B------:R-:W-:Y:S02]  /*1de0*/  I2FP.F32.S32 R11, R11 ;  /* 0x0000000b000b7245 */ /* 0x000fe40000201400 */
[----:B------:R-:W-:Y:S01]  /*1df0*/  MOV R10, 0x7fffffff ;  /* 0x7fffffff000a7802 */ /* 0x000fe20000000f00 */
[----:B------:R-:W-:Y:S01]  /*1e00*/  FADD R12, R12, -1 ;  /* 0xbf8000000c0c7421 */ /* 0x000fe20000000000 */
[----:B0-----:R-:W-:Y:S01]  /*1e10*/  I2FP.F32.U32 R42, UR7 ;  /* 0x00000007002a7c45 */ /* 0x001fe20008201000 */
[----:B------:R-:W-:Y:S01]  /*1e20*/  FFMA R14, R11, 1.1920928955078125e-07, R14 ;  /* 0x340000000b0e7823 */ /* 0x000fe2000000000e */
[----:B------:R-:W-:-:S02]  /*1e30*/  IMAD.MOV.U32 R11, RZ, RZ, 0x3f800000 ;  /* 0x3f800000ff0b7424 */ /* 0x000fc400078e00ff */
[----:B------:R-:W-:-:S04]  /*1e40*/  FFMA R13, R12, -R13, 0.14084610342979431152 ;  /* 0x3e1039f60c0d7423 */ /* 0x000fc8000000080d */
[----:B------:R-:W-:-:S04]  /*1e50*/  FFMA R13, R12, R13, -0.12148627638816833496 ;  /* 0xbdf8cdcc0c0d7423 */ /* 0x000fc8000000000d */
[----:B------:R-:W-:-:S04]  /*1e60*/  FFMA R13, R12, R13, 0.13980610668659210205 ;  /* 0x3e0f29550c0d7423 */ /* 0x000fc8000000000d */
[----:B------:R-:W-:-:S04]  /*1e70*/  FFMA R13, R12, R13, -0.16684235632419586182 ;  /* 0xbe2ad8b90c0d7423 */ /* 0x000fc8000000000d */
[----:B------:R-:W-:-:S04]  /*1e80*/  FFMA R13, R12, R13, 0.20012299716472625732 ;  /* 0x3e4ced0b0c0d7423 */ /* 0x000fc8000000000d */
[----:B------:R-:W-:-:S04]  /*1e90*/  FFMA R13, R12, R13, -0.24999669194221496582 ;  /* 0xbe7fff220c0d7423 */ /* 0x000fc8000000000d */
[----:B------:R-:W-:-:S04]  /*1ea0*/  FFMA R13, R12, R13, 0.33333182334899902344 ;  /* 0x3eaaaa780c0d7423 */ /* 0x000fc8000000000d */
[----:B------:R-:W-:-:S04]  /*1eb0*/  FFMA R13, R12, R13, -0.5 ;  /* 0xbf0000000c0d7423 */ /* 0x000fc8000000000d */
[----:B------:R-:W-:-:S04]  /*1ec0*/  FMUL R13, R12, R13 ;  /* 0x0000000d0c0d7220 */ /* 0x000fc80000400000 */
[----:B------:R-:W-:Y:S01]  /*1ed0*/  FFMA R13, R12, R13, R12 ;  /* 0x0000000d0c0d7223 */ /* 0x000fe2000000000c */
[----:B------:R-:W-:-:S03]  /*1ee0*/  HFMA2 R12, -RZ, RZ, 0, 0 ;  /* 0x00000000ff0c7431 */ /* 0x000fc600000001ff */
[----:B------:R-:W-:Y:S01]  /*1ef0*/  @!P0 FFMA R43, R14, 0.69314718246459960938, R13 ;  /* 0x3f3172180e2b8823 */ /* 0x000fe2000000000d */
[----:B------:R-:W-:Y:S01]  /*1f00*/  IMAD.MOV.U32 R13, RZ, RZ, 0x7fffffff ;  /* 0x7fffffffff0d7424 */ /* 0x000fe200078e00ff */
[----:B------:R-:W-:-:S03]  /*1f10*/  MOV R14, 0x7fffffff ;  /* 0x7fffffff000e7802 */ /* 0x000fc60000000f00 */
[----:B------:R-:W-:-:S07]  /*1f20*/  FSEL R43, R43, -INF , P1 ;  /* 0xff8000002b2b7808 */ /* 0x000fce0000800000 */
.L_x_91:
[----:B------:R-:W-:Y:S01]  /*1f30*/  ISETP.NE.AND P5, PT, R28, R3, PT ;  /* 0x000000031c00720c */ /* 0x000fe20003fa5270 */
[----:B------:R-:W-:Y:S01]  /*1f40*/  BSSY.RECONVERGENT B0, `(.L_x_37) ;  /* 0x0000011000007945 */ /* 0x000fe20003800200 */
[----:B------:R-:W-:Y:S01]  /*1f50*/  ISETP.NE.AND P4, PT, R29, R4, PT ;  /* 0x000000041d00720c */ /* 0x000fe20003f85270 */
[----:B------:R-:W-:Y:S01]  /*1f60*/  IMAD.U32 R32, RZ, RZ, UR5 ;  /* 0x00000005ff207e24 */ /* 0x000fe2000f8e00ff */
[----:B------:R-:W-:Y:S02]  /*1f70*/  ISETP.NE.AND P3, PT, R41, R8, PT ;  /* 0x000000082900720c */ /* 0x000fe40003f65270 */
[----:B------:R-:W-:Y:S02]  /*1f80*/  ISETP.NE.AND P0, PT, R40, R7, PT ;  /* 0x000000072800720c */ /* 0x000fe40003f05270 */
[----:B------:R-:W-:Y:S02]  /*1f90*/  ISETP.NE.AND P1, PT, R39, R6, PT ;  /* 0x000000062700720c */ /* 0x000fe40003f25270 */
[----:B------:R-:W-:-:S02]  /*1fa0*/  ISETP.NE.AND P2, PT, R38, R5, PT ;  /* 0x000000052600720c */ /* 0x000fc40003f45270 */
[----:B------:R-:W-:Y:S02]  /*1fb0*/  IADD3 R31, PT, PT, R2, -UR5, RZ ;  /* 0x80000005021f7c10 */ /* 0x000fe4000fffe0ff */
[----:B------:R-:W-:Y:S01]  /*1fc0*/  MOV R44, R3 ;  /* 0x00000003002c7202 */ /* 0x000fe20000000f00 */
[----:B01----:R-:W-:Y:S08]  /*1fd0*/  @!P5 BRA `(.L_x_38) ;  /* 0x00000000001cd947 */ /* 0x003ff00003800000 */
[----:B------:R-:W-:-:S06]  /*1fe0*/  LEA R30, R28, UR14, 0x2 ;  /* 0x0000000e1c1e7c11 */ /* 0x000fcc000f8e10ff */
[----:B------:R-:W2:Y:S01]  /*1ff0*/  LDL R30, [R30] ;  /* 0x000000001e1e7983 */ /* 0x000ea20000100800 */
[----:B------:R-:W-:Y:S01]  /*2000*/  IMAD.MOV.U32 R44, RZ, RZ, R28 ;  /* 0x000000ffff2c7224 */ /* 0x000fe200078e001c */
[----:B--2---:R-:W-:-:S13]  /*2010*/  ISETP.NE.AND P6, PT, R30, R31, PT ;  /* 0x0000001f1e00720c */ /* 0x004fda0003fc5270 */
[C---:B------:R-:W-:Y:S02]  /*2020*/  @!P6 ISETP.GT.AND P5, PT, R28.reuse, 0x3fe, PT ;  /* 0x000003fe1c00e80c */ /* 0x040fe40003fa4270 */
[----:B------:R-:W-:-:S04]  /*2030*/  @!P6 IADD3 R28, PT, PT, R28, 0x1, RZ ;  /* 0x000000011c1ce810 */ /* 0x000fc80007ffe0ff */
[----:B------:R-:W-:-:S07]  /*2040*/  @!P6 SEL R44, R28, RZ, !P5 ;  /* 0x000000ff1c2ce207 */ /* 0x000fce0006800000 */
.L_x_38:
[----:B------:R-:W-:Y:S05]  /*2050*/  BSYNC.RECONVERGENT B0 ;  /* 0x0000000000007941 */ /* 0x000fea0003800200 */
.L_x_37:
[----:B------:R-:W-:Y:S01]  /*2060*/  BSSY.RECONVERGENT B0, `(.L_x_39) ;  /* 0x000000b000007945 */ /* 0x000fe20003800200 */
[----:B------:R-:W-:Y:S01]  /*2070*/  LEA.HI R33, R32, R31, RZ, 0x1f ;  /* 0x0000001f20217211 */ /* 0x000fe200078ff8ff */
[----:B------:R-:W-:Y:S02]  /*2080*/  IMAD.MOV.U32 R45, RZ, RZ, R4 ;  /* 0x000000ffff2d7224 */ /* 0x000fe400078e0004 */
[----:B------:R-:W-:Y:S05]  /*2090*/  @!P4 BRA `(.L_x_40) ;  /* 0x00000000001cc947 */ /* 0x000fea0003800000 */
[----:B------:R-:W-:-:S06]  /*20a0*/  LEA R28, R29, UR4, 0x2 ;  /* 0x000000041d1c7c11 */ /* 0x000fcc000f8e10ff */
[----:B------:R-:W2:Y:S01]  /*20b0*/  LDL R28, [R28] ;  /* 0x000000001c1c7983 */ /* 0x000ea20000100800 */
[----:B------:R-:W-:Y:S02]  /*20c0*/  MOV R45, R29 ;  /* 0x0000001d002d7202 */ /* 0x000fe40000000f00 */
[----:B--2---:R-:W-:-:S13]  /*20d0*/  ISETP.NE.AND P5, PT, R28, R31, PT ;  /* 0x0000001f1c00720c */ /* 0x004fda0003fa5270 */
[C---:B------:R-:W-:Y:S01]  /*20e0*/  @!P5 ISETP.GT.AND P4, PT, R29.reuse, 0x3fe, PT ;  /* 0x000003fe1d00d80c */ /* 0x040fe20003f84270 */
[----:B------:R-:W-:-:S05]  /*20f0*/  @!P5 VIADD R29, R29, 0x1 ;  /* 0x000000011d1dd836 */ /* 0x000fca0000000000 */
[----:B------:R-:W-:-:S07]  /*2100*/  @!P5 SEL R45, R29, RZ, !P4 ;  /* 0x000000ff1d2dd207 */ /* 0x000fce0006000000 */
.L_x_40:
[----:B------:R-:W-:Y:S05]  /*2110*/  BSYNC.RECONVERGENT B0 ;  /* 0x0000000000007941 */ /* 0x000fea0003800200 */
.L_x_39:
[----:B------:R-:W-:Y:S04]  /*2120*/  BSSY.RECONVERGENT B0, `(.L_x_41) ;  /* 0x0000008000007945 */ /* 0x000fe80003800200 */
[----:B------:R-:W-:Y:S05]  /*2130*/  @!P3 BRA `(.L_x_42) ;  /* 0x000000000018b947 */ /* 0x000fea0003800000 */
[----:B------:R-:W-:-:S06]  /*2140*/  LEA R28, R41, R18, 0x2 ;  /* 0x00000012291c7211 */ /* 0x000fcc00078e10ff */
[----:B------:R-:W2:Y:S02]  /*2150*/  LDL R28, [R28] ;  /* 0x000000001c1c7983 */ /* 0x000ea40000100800 */
[----:B--2---:R-:W-:-:S13]  /*2160*/  ISETP.NE.AND P4, PT, R28, R31, PT ;  /* 0x0000001f1c00720c */ /* 0x004fda0003f85270 */
[C---:B------:R-:W-:Y:S01]  /*2170*/  @!P4 VIADD R29, R41.reuse, 0x1 ;  /* 0x00000001291dc836 */ /* 0x040fe20000000000 */
[----:B------:R-:W-:-:S04]  /*2180*/  @!P4 ISETP.GT.AND P3, PT, R41, 0x3fe, PT ;  /* 0x000003fe2900c80c */ /* 0x000fc80003f64270 */
[----:B------:R-:W-:-:S09]  /*2190*/  @!P4 SEL R41, R29, RZ, !P3 ;  /* 0x000000ff1d29c207 */ /* 0x000fd20005800000 */
.L_x_42:
[----:B------:R-:W-:Y:S05]  /*21a0*/  BSYNC.RECONVERGENT B0 ;  /* 0x0000000000007941 */ /* 0x000fea0003800200 */
.L_x_41:
        /* <DEDUP_REMOVED lines=8> */
.L_x_44:
[----:B------:R-:W-:Y:S05]  /*2230*/  BSYNC.RECONVERGENT B0 ;  /* 0x0000000000007941 */ /* 0x000fea0003800200 */
.L_x_43:
        /* <DEDUP_REMOVED lines=8> */
.L_x_46:
[----:B------:R-:W-:Y:S05]  /*22c0*/  BSYNC.RECONVERGENT B0 ;  /* 0x0000000000007941 */ /* 0x000fea0003800200 */
.L_x_45:
        /* <DEDUP_REMOVED lines=8> */
.L_x_48:
[----:B------:R-:W-:Y:S05]  /*2350*/  BSYNC.RECONVERGENT B0 ;  /* 0x0000000000007941 */ /* 0x000fea0003800200 */
.L_x_47:
[----:B------:R-:W0:Y:S01]  /*2360*/  LDCU UR7, c[0x0][0x3a0] ;  /* 0x00007400ff0777ac */ /* 0x000e220008000800 */
[----:B------:R-:W1:Y:S01]  /*2370*/  LDC.64 R30, c[0x0][0x380] ;  /* 0x0000e000ff1e7b82 */ /* 0x000e620000000a00 */
[----:B------:R-:W-:-:S07]  /*2380*/  IADD3 R34, PT, PT, R2, -0x1, RZ ;  /* 0xffffffff02227810 */ /* 0x000fce0007ffe0ff */
[----:B------:R-:W2:Y:S01]  /*2390*/  LDC.64 R28, c[0x0][0x388] ;  /* 0x0000e200ff1c7b82 */ /* 0x000ea20000000a00 */
[----:B0-----:R-:W-:-:S04]  /*23a0*/  IMAD R51, R34, UR7, RZ ;  /* 0x0000000722337c24 */ /* 0x001fc8000f8e02ff */
[----:B------:R-:W-:-:S04]  /*23b0*/  IMAD.IADD R48, R0, 0x1, R51 ;  /* 0x0000000100307824 */ /* 0x000fc800078e0233 */
[----:B-1----:R-:W-:-:S05]  /*23c0*/  IMAD.WIDE R30, R48, 0x4, R30 ;  /* 0x00000004301e7825 */ /* 0x002fca00078e021e */
[----:B------:R-:W3:Y:S01]  /*23d0*/  LDG.E.CONSTANT R35, desc[UR8][R30.64] ;  /* 0x000000081e237981 */ /* 0x000ee2000c1e9900 */
[----:B------:R-:W-:Y:S01]  /*23e0*/  BSSY.RECONVERGENT B0, `(.L_x_49) ;  /* 0x00000af000007945 */ /* 0x000fe20003800200 */
[----:B--2---:R-:W-:Y:S01]  /*23f0*/  IMAD.WIDE R28, R48, 0x4, R28 ;  /* 0x00000004301c7825 */ /* 0x004fe200078e021c */
[----:B---3--:R-:W-:-:S13]  /*2400*/  FSETP.NAN.AND P0, PT, |R35|, |R35|, PT ;  /* 0x400000232300720b */ /* 0x008fda0003f08200 */
[----:B------:R-:W-:Y:S05]  /*2410*/  @P0 BRA `(.L_x_50) ;  /* 0x0000000800ac0947 */ /* 0x000fea0003800000 */
[----:B------:R-:W2:Y:S02]  /*2420*/  LDG.E.CONSTANT R36, desc[UR8][R28.64] ;  /* 0x000000081c247981 */ /* 0x000ea4000c1e9900 */
[----:B--2---:R-:W-:-:S13]  /*2430*/  FSETP.NAN.AND P0, PT, |R36|, |R36|, PT ;  /* 0x400000242400720b */ /* 0x004fda0003f08200 */
[----:B------:R-:W-:Y:S05]  /*2440*/  @P0 BRA `(.L_x_50) ;  /* 0x0000000800a00947 */ /* 0x000fea0003800000 */
[----:B------:R-:W-:Y:S01]  /*2450*/  BSSY.RECONVERGENT B1, `(.L_x_51) ;  /* 0x0000015000017945 */ /* 0x000fe20003800200 */
.L_x_53:
[----:B------:R-:W-:Y:S02]  /*2460*/  ISETP.NE.AND P0, PT, R44, R3, PT ;  /* 0x000000032c00720c */ /* 0x000fe40003f05270 */
[----:B------:R-:W-:-:S11]  /*2470*/  MOV R46, R44 ;  /* 0x0000002c002e7202 */ /* 0x000fd60000000f00 */
[----:B------:R-:W-:Y:S05]  /*2480*/  @!P0 BRA `(.L_x_52) ;  /* 0x0000000000448947 */ /* 0x000fea0003800000 */
[C---:B------:R-:W-:Y:S01]  /*2490*/  VIADD R37, R3.reuse, 0xffffffff ;  /* 0xffffffff03257836 */ /* 0x040fe20000000000 */
[----:B------:R-:W-:Y:S01]  /*24a0*/  ISETP.NE.AND P0, PT, R3, RZ, PT ;  /* 0x000000ff0300720c */ /* 0x000fe20003f05270 */
[----:B------:R-:W0:Y:S01]  /*24b0*/  LDC.64 R32, c[0x0][0x380] ;  /* 0x0000e000ff207b82 */ /* 0x000e220000000a00 */
[----:B------:R-:W1:Y:S02]  /*24c0*/  LDCU UR7, c[0x0][0x3a0] ;  /* 0x00007400ff0777ac */ /* 0x000e640008000800 */
[----:B------:R-:W-:-:S04]  /*24d0*/  SEL R37, R37, 0x3ff, P0 ;  /* 0x000003ff25257807 */ /* 0x000fc80000000000 */
[----:B------:R-:W-:-:S06]  /*24e0*/  LEA R47, R37, UR14, 0x2 ;  /* 0x0000000e252f7c11 */ /* 0x000fcc000f8e10ff */
[----:B------:R-:W1:Y:S02]  /*24f0*/  LDL R47, [R47] ;  /* 0x000000002f2f7983 */ /* 0x000e640000100800 */
[----:B-1----:R-:W-:-:S04]  /*2500*/  IMAD R49, R47, UR7, R0 ;  /* 0x000000072f317c24 */ /* 0x002fc8000f8e0200 */
[----:B0-----:R-:W-:-:S06]  /*2510*/  IMAD.WIDE R32, R49, 0x4, R32 ;  /* 0x0000000431207825 */ /* 0x001fcc00078e0220 */
[----:B------:R-:W2:Y:S01]  /*2520*/  LDG.E.CONSTANT R32, desc[UR8][R32.64] ;  /* 0x0000000820207981 */ /* 0x000ea2000c1e9900 */
[----:B------:R-:W-:Y:S02]  /*2530*/  MOV R46, R3 ;  /* 0x00000003002e7202 */ /* 0x000fe40000000f00 */
[----:B--2---:R-:W-:-:S13]  /*2540*/  FSETP.GE.AND P0, PT, R32, R35, PT ;  /* 0x000000232000720b */ /* 0x004fda0003f06000 */
[----:B------:R-:W-:Y:S05]  /*2550*/  @P0 BRA `(.L_x_52) ;  /* 0x0000000000100947 */ /* 0x000fea0003800000 */
[----:B------:R-:W-:Y:S01]  /*2560*/  ISETP.NE.AND P0, PT, R37, R44, PT ;  /* 0x0000002c2500720c */ /* 0x000fe20003f05270 */
[----:B------:R-:W-:-:S12]  /*2570*/  IMAD.MOV.U32 R3, RZ, RZ, R37 ;  /* 0x000000ffff037224 */ /* 0x000fd800078e0025 */
[----:B------:R-:W-:Y:S05]  /*2580*/  @P0 BRA `(.L_x_53) ;  /* 0xfffffffc00b40947 */ /* 0x000fea000383ffff */
[----:B------:R-:W-:-:S07]  /*2590*/  MOV R46, R44 ;  /* 0x0000002c002e7202 */ /* 0x000fce0000000f00 */
.L_x_52:
[----:B------:R-:W-:Y:S05]  /*25a0*/  BSYNC.RECONVERGENT B1 ;  /* 0x0000000000017941 */ /* 0x000fea0003800200 */
.L_x_51:
[----:B------:R-:W-:Y:S01]  /*25b0*/  LEA R3, R46, UR14, 0x2 ;  /* 0x0000000e2e037c11 */ /* 0x000fe2000f8e10ff */
[----:B------:R-:W-:Y:S04]  /*25c0*/  BSSY.RECONVERGENT B1, `(.L_x_54) ;  /* 0x0000016000017945 */ /* 0x000fe80003800200 */
[----:B------:R0:W-:Y:S02]  /*25d0*/  STL [R3], R34 ;  /* 0x0000002203007387 */ /* 0x0001e40000100800 */
.L_x_56:
[----:B------:R-:W-:Y:S01]  /*25e0*/  ISETP.NE.AND P0, PT, R45, R4, PT ;  /* 0x000000042d00720c */ /* 0x000fe20003f05270 */
[----:B0-----:R-:W-:-:S12]  /*25f0*/  IMAD.MOV.U32 R3, RZ, RZ, R45 ;  /* 0x000000ffff037224 */ /* 0x001fd800078e002d */
[----:B------:R-:W-:Y:S05]  /*2600*/  @!P0 BRA `(.L_x_55) ;  /* 0x0000000000448947 */ /* 0x000fea0003800000 */
[C---:B------:R-:W-:Y:S01]  /*2610*/  ISETP.NE.AND P0, PT, R4.reuse, RZ, PT ;  /* 0x000000ff0400720c */ /* 0x040fe20003f05270 */
[----:B------:R-:W0:Y:S01]  /*2620*/  LDC.64 R32, c[0x0][0x388] ;  /* 0x0000e200ff207b82 */ /* 0x000e220000000a00 */
[----:B------:R-:W-:Y:S01]  /*2630*/  IADD3 R50, PT, PT, R4, -0x1, RZ ;  /* 0xffffffff04327810 */ /* 0x000fe20007ffe0ff */
[----:B------:R-:W1:Y:S03]  /*2640*/  LDCU UR7, c[0x0][0x3a0] ;  /* 0x00007400ff0777ac */ /* 0x000e660008000800 */
[----:B------:R-:W-:-:S04]  /*2650*/  SEL R50, R50, 0x3ff, P0 ;  /* 0x000003ff32327807 */ /* 0x000fc80000000000 */
[----:B------:R-:W-:-:S06]  /*2660*/  LEA R37, R50, UR4, 0x2 ;  /* 0x0000000432257c11 */ /* 0x000fcc000f8e10ff */
[----:B------:R-:W1:Y:S02]  /*2670*/  LDL R37, [R37] ;  /* 0x0000000025257983 */ /* 0x000e640000100800 */
[----:B-1----:R-:W-:-:S04]  /*2680*/  IMAD R3, R37, UR7, R0 ;  /* 0x0000000725037c24 */ /* 0x002fc8000f8e0200 */
[----:B0-----:R-:W-:-:S06]  /*2690*/  IMAD.WIDE R32, R3, 0x4, R32 ;  /* 0x0000000403207825 */ /* 0x001fcc00078e0220 */
[----:B------:R-:W2:Y:S01]  /*26a0*/  LDG.E.CONSTANT R33, desc[UR8][R32.64] ;  /* 0x0000000820217981 */ /* 0x000ea2000c1e9900 */
[----:B------:R-:W-:Y:S01]  /*26b0*/  IMAD.MOV.U32 R3, RZ, RZ, R4 ;  /* 0x000000ffff037224 */ /* 0x000fe200078e0004 */
[----:B--2---:R-:W-:-:S13]  /*26c0*/  FSETP.GTU.AND P0, PT, R33, R36, PT ;  /* 0x000000242100720b */ /* 0x004fda0003f0c000 */
[----:B------:R-:W-:Y:S05]  /*26d0*/  @!P0 BRA `(.L_x_55) ;  /* 0x0000000000108947 */ /* 0x000fea0003800000 */
[----:B------:R-:W-:Y:S02]  /*26e0*/  ISETP.NE.AND P0, PT, R50, R45, PT ;  /* 0x0000002d3200720c */ /* 0x000fe40003f05270 */
[----:B------:R-:W-:-:S11]  /*26f0*/  MOV R4, R50 ;  /* 0x0000003200047202 */ /* 0x000fd60000000f00 */
[----:B------:R-:W-:Y:S05]  /*2700*/  @P0 BRA `(.L_x_56) ;  /* 0xfffffffc00b40947 */ /* 0x000fea000383ffff */
[----:B------:R-:W-:-:S07]  /*2710*/  IMAD.MOV.U32 R3, RZ, RZ, R45 ;  /* 0x000000ffff037224 */ /* 0x000fce00078e002d */
.L_x_55:
[----:B------:R-:W-:Y:S05]  /*2720*/  BSYNC.RECONVERGENT B1 ;  /* 0x0000000000017941 */ /* 0x000fea0003800200 */
.L_x_54:
[C---:B------:R-:W-:Y:S01]  /*2730*/  LEA R33, R3.reuse, UR4, 0x2 ;  /* 0x0000000403217c11 */ /* 0x040fe2000f8e10ff */
[----:B------:R-:W-:Y:S01]  /*2740*/  IMAD.U32 R4, RZ, RZ, UR5 ;  /* 0x00000005ff047e24 */ /* 0x000fe2000f8e00ff */
[----:B------:R-:W-:Y:S01]  /*2750*/  IADD3 R37, PT, PT, R2, -UR5, RZ ;  /* 0x8000000502257c10 */ /* 0x000fe2000fffe0ff */
[----:B------:R-:W-:Y:S01]  /*2760*/  VIADD R32, R3, 0x1 ;  /* 0x0000000103207836 */ /* 0x000fe20000000000 */
[----:B------:R-:W-:Y:S01]  /*2770*/  ISETP.GT.AND P0, PT, R46, 0x3fe, PT ;  /* 0x000003fe2e00780c */ /* 0x000fe20003f04270 */
[----:B------:R0:W-:Y:S01]  /*2780*/  STL [R33], R34 ;  /* 0x0000002221007387 */ /* 0x0001e20000100800 */
[----:B------:R-:W-:Y:S02]  /*2790*/  LEA.HI R37, R4, R37, RZ, 0x1f ;  /* 0x0000002504257211 */ /* 0x000fe400078ff8ff */
[----:B------:R-:W-:Y:S02]  /*27a0*/  IADD3 R4, PT, PT, R46, 0x1, RZ ;  /* 0x000000012e047810 */ /* 0x000fe40007ffe0ff */
[----:B------:R-:W-:-:S02]  /*27b0*/  ISETP.GT.AND P2, PT, R2, R37, PT ;  /* 0x000000250200720c */ /* 0x000fc40003f44270 */
[----:B------:R-:W-:Y:S02]  /*27c0*/  ISETP.GT.AND P1, PT, R3, 0x3fe, PT ;  /* 0x000003fe0300780c */ /* 0x000fe40003f24270 */
[----:B------:R-:W-:Y:S02]  /*27d0*/  SEL R3, R4, RZ, !P0 ;  /* 0x000000ff04037207 */ /* 0x000fe40004000000 */
[----:B------:R-:W-:-:S07]  /*27e0*/  SEL R4, R32, RZ, !P1 ;  /* 0x000000ff20047207 */ /* 0x000fce0004800000 */
[----:B0-----:R-:W-:Y:S05]  /*27f0*/  @P2 BRA `(.L_x_57) ;  /* 0x0000000000dc2947 */ /* 0x001fea0003800000 */
[----:B------:R-:W-:Y:S01]  /*2800*/  BSSY.RECONVERGENT B1, `(.L_x_58) ;  /* 0x0000015000017945 */ /* 0x000fe20003800200 */
.L_x_60:
        /* <DEDUP_REMOVED lines=8> */
[----:B------:R-:W-:-:S05]  /*2890*/  LEA R46, R37, R18, 0x2 ;  /* 0x00000012252e7211 */ /* 0x000fca00078e10ff */
[----:B------:R-:W1:Y:S02]  /*28a0*/  LDL R47, [R46] ;  /* 0x000000002e2f7983 */ /* 0x000e640000100800 */
[----:B-1----:R-:W-:-:S04]  /*28b0*/  IMAD R47, R47, UR7, R0 ;  /* 0x000000072f2f7c24 */ /* 0x002fc8000f8e0200 */
[----:B0-----:R-:W-:-:S06]  /*28c0*/  IMAD.WIDE R32, R47, 0x4, R32 ;  /* 0x000000042f207825 */ /* 0x001fcc00078e0220 */
[----:B------:R-:W2:Y:S01]  /*28d0*/  LDG.E.CONSTANT R32, desc[UR8][R32.64] ;  /* 0x0000000820207981 */ /* 0x000ea2000c1e9900 */
[----:B------:R-:W-:Y:S01]  /*28e0*/  IMAD.MOV.U32 R47, RZ, RZ, R8 ;  /* 0x000000ffff2f7224 */ /* 0x000fe200078e0008 */
[----:B--2---:R-:W-:-:S13]  /*28f0*/  FSETP.GE.AND P0, PT, R32, R35, PT ;  /* 0x000000232000720b */ /* 0x004fda0003f06000 */
[----:B------:R-:W-:Y:S05]  /*2900*/  @P0 BRA `(.L_x_59) ;  /* 0x0000000000100947 */ /* 0x000fea0003800000 */
[----:B------:R-:W-:Y:S02]  /*2910*/  ISETP.NE.AND P0, PT, R37, R41, PT ;  /* 0x000000292500720c */ /* 0x000fe40003f05270 */
[----:B------:R-:W-:-:S11]  /*2920*/  MOV R8, R37 ;  /* 0x0000002500087202 */ /* 0x000fd60000000f00 */
[----:B------:R-:W-:Y:S05]  /*2930*/  @P0 BRA `(.L_x_60) ;  /* 0xfffffffc00b40947 */ /* 0x000fea000383ffff */
[----:B------:R-:W-:-:S07]  /*2940*/  IMAD.MOV.U32 R47, RZ, RZ, R41 ;  /* 0x000000ffff2f7224 */ /* 0x000fce00078e0029 */
.L_x_59:
[----:B------:R-:W-:Y:S05]  /*2950*/  BSYNC.RECONVERGENT B1 ;  /* 0x0000000000017941 */ /* 0x000fea0003800200 */
.L_x_58:
[----:B------:R-:W-:Y:S01]  /*2960*/  LEA R33, R47, R18, 0x2 ;  /* 0x000000122f217211 */ /* 0x000fe200078e10ff */
[----:B------:R-:W-:Y:S04]  /*2970*/  BSSY.RECONVERGENT B1, `(.L_x_61) ;  /* 0x0000016000017945 */ /* 0x000fe80003800200 */
[----:B------:R0:W-:Y:S02]  /*2980*/  STL [R33], R34 ;  /* 0x0000002221007387 */ /* 0x0001e40000100800 */
.L_x_63:
[----:B------:R-:W-:Y:S01]  /*2990*/  ISETP.NE.AND P0, PT, R40, R7, PT ;  /* 0x000000072800720c */ /* 0x000fe20003f05270 */
[----:B------:R-:W-:-:S12]  /*29a0*/  IMAD.MOV.U32 R35, RZ, RZ, R40 ;  /* 0x000000ffff237224 */ /* 0x000fd800078e0028 */
[----:B------:R-:W-:Y:S05]  /*29b0*/  @!P0 BRA `(.L_x_62) ;  /* 0x0000000000448947 */ /* 0x000fea0003800000 */
[C---:B------:R-:W-:Y:S01]  /*29c0*/  ISETP.NE.AND P0, PT, R7.reuse, RZ, PT ;  /* 0x000000ff0700720c */ /* 0x040fe20003f05270 */
[----:B0-----:R-:W0:Y:S01]  /*29d0*/  LDC.64 R32, c[0x0][0x388] ;  /* 0x0000e200ff207b82 */ /* 0x001e220000000a00 */
[----:B------:R-:W-:Y:S01]  /*29e0*/  IADD3 R8, PT, PT, R7, -0x1, RZ ;  /* 0xffffffff07087810 */ /* 0x000fe20007ffe0ff */
[----:B------:R-:W1:Y:S03]  /*29f0*/  LDCU UR7, c[0x0][0x3a0] ;  /* 0x00007400ff0777ac */ /* 0x000e660008000800 */
[----:B------:R-:W-:-:S05]  /*2a00*/  SEL R37, R8, 0x3ff, P0 ;  /* 0x000003ff08257807 */ /* 0x000fca0000000000 */
[----:B------:R-:W-:-:S05]  /*2a10*/  IMAD R8, R37, 0x4, R20 ;  /* 0x0000000425087824 */ /* 0x000fca00078e0214 */
[----:B------:R-:W1:Y:S02]  /*2a20*/  LDL R35, [R8] ;  /* 0x0000000008237983 */ /* 0x000e640000100800 */
[----:B-1----:R-:W-:-:S04]  /*2a30*/  IMAD R35, R35, UR7, R0 ;  /* 0x0000000723237c24 */ /* 0x002fc8000f8e0200 */
[----:B0-----:R-:W-:-:S06]  /*2a40*/  IMAD.WIDE R32, R35, 0x4, R32 ;  /* 0x0000000423207825 */ /* 0x001fcc00078e0220 */
[----:B------:R-:W2:Y:S01]  /*2a50*/  LDG.E.CONSTANT R33, desc[UR8][R32.64] ;  /* 0x0000000820217981 */ /* 0x000ea2000c1e9900 */
[----:B------:R-:W-:Y:S02]  /*2a60*/  MOV R35, R7 ;  /* 0x0000000700237202 */ /* 0x000fe40000000f00 */
[----:B--2---:R-:W-:-:S13]  /*2a70*/  FSETP.GTU.AND P0, PT, R33, R36, PT ;  /* 0x000000242100720b */ /* 0x004fda0003f0c000 */
[----:B------:R-:W-:Y:S05]  /*2a80*/  @!P0 BRA `(.L_x_62) ;  /* 0x0000000000108947 */ /* 0x000fea0003800000 */
[----:B------:R-:W-:Y:S01]  /*2a90*/  ISETP.NE.AND P0, PT, R37, R40, PT ;  /* 0x000000282500720c */ /* 0x000fe20003f05270 */
[----:B------:R-:W-:-:S12]  /*2aa0*/  IMAD.MOV.U32 R7, RZ, RZ, R37 ;  /* 0x000000ffff077224 */ /* 0x000fd800078e0025 */
[----:B------:R-:W-:Y:S05]  /*2ab0*/  @P0 BRA `(.L_x_63) ;  /* 0xfffffffc00b40947 */ /* 0x000fea000383ffff */
[----:B------:R-:W-:-:S07]  /*2ac0*/  MOV R35, R40 ;  /* 0x0000002800237202 */ /* 0x000fce0000000f00 */
.L_x_62:
[----:B------:R-:W-:Y:S05]  /*2ad0*/  BSYNC.RECONVERGENT B1 ;  /* 0x0000000000017941 */ /* 0x000fea0003800200 */
.L_x_61:
[----:B0-----:R-:W-:Y:S01]  /*2ae0*/  IMAD R33, R35, 0x4, R20 ;  /* 0x0000000423217824 */ /* 0x001fe200078e0214 */
[----:B------:R-:W-:Y:S01]  /*2af0*/  ISETP.GT.AND P1, PT, R47, 0x3fe, PT ;  /* 0x000003fe2f00780c */ /* 0x000fe20003f24270 */
[C---:B------:R-:W-:Y:S01]  /*2b00*/  VIADD R7, R35.reuse, 0x1 ;  /* 0x0000000123077836 */ /* 0x040fe20000000000 */
[----:B------:R-:W-:Y:S02]  /*2b10*/  ISETP.GT.AND P0, PT, R35, 0x3fe, PT ;  /* 0x000003fe2300780c */ /* 0x000fe40003f04270 */
[----:B------:R1:W-:Y:S01]  /*2b20*/  STL [R33], R34 ;  /* 0x0000002221007387 */ /* 0x0003e20000100800 */
[----:B------:R-:W-:Y:S02]  /*2b30*/  IADD3 R8, PT, PT, R47, 0x1, RZ ;  /* 0x000000012f087810 */ /* 0x000fe40007ffe0ff */
[----:B------:R-:W-:Y:S02]  /*2b40*/  SEL R7, R7, RZ, !P0 ;  /* 0x000000ff07077207 */ /* 0x000fe40004000000 */
[----:B------:R-:W-:Y:S01]  /*2b50*/  SEL R8, R8, RZ, !P1 ;  /* 0x000000ff08087207 */ /* 0x000fe20004800000 */
[----:B------:R-:W-:Y:S06]  /*2b60*/  BRA `(.L_x_50) ;  /* 0x0000000000d87947 */ /* 0x000fec0003800000 */
.L_x_57:
[----:B------:R-:W-:Y:S01]  /*2b70*/  BSSY.RECONVERGENT B1, `(.L_x_64) ;  /* 0x0000015000017945 */ /* 0x000fe20003800200 */
.L_x_66:
        /* <DEDUP_REMOVED lines=20> */
.L_x_65:
[----:B------:R-:W-:Y:S05]  /*2cc0*/  BSYNC.RECONVERGENT B1 ;  /* 0x0000000000017941 */ /* 0x000fea0003800200 */
.L_x_64:
[----:B------:R-:W-:Y:S01]  /*2cd0*/  LEA R33, R47, R22, 0x2 ;  /* 0x000000162f217211 */ /* 0x000fe200078e10ff */
[----:B------:R-:W-:Y:S04]  /*2ce0*/  BSSY.RECONVERGENT B1, `(.L_x_67) ;  /* 0x0000016000017945 */ /* 0x000fe80003800200 */
[----:B------:R0:W-:Y:S02]  /*2cf0*/  STL [R33], R34 ;  /* 0x0000002221007387 */ /* 0x0001e40000100800 */
.L_x_69:
        /* <DEDUP_REMOVED lines=20> */
.L_x_68:
[----:B------:R-:W-:Y:S05]  /*2e40*/  BSYNC.RECONVERGENT B1 ;  /* 0x0000000000017941 */ /* 0x000fea0003800200 */
.L_x_67:
[----:B0-----:R-:W-:Y:S01]  /*2e50*/  IMAD R33, R35, 0x4, R24 ;  /* 0x0000000423217824 */ /* 0x001fe200078e0218 */
[----:B------:R-:W-:Y:S01]  /*2e60*/  ISETP.GT.AND P1, PT, R47, 0x3fe, PT ;  /* 0x000003fe2f00780c */ /* 0x000fe20003f24270 */
[C---:B------:R-:W-:Y:S01]  /*2e70*/  VIADD R5, R35.reuse, 0x1 ;  /* 0x0000000123057836 */ /* 0x040fe20000000000 */
[----:B------:R-:W-:Y:S02]  /*2e80*/  ISETP.GT.AND P0, PT, R35, 0x3fe, PT ;  /* 0x000003fe2300780c */ /* 0x000fe40003f04270 */
[----:B------:R0:W-:Y:S01]  /*2e90*/  STL [R33], R34 ;  /* 0x0000002221007387 */ /* 0x0001e20000100800 */
[----:B------:R-:W-:Y:S02]  /*2ea0*/  IADD3 R6, PT, PT, R47, 0x1, RZ ;  /* 0x000000012f067810 */ /* 0x000fe40007ffe0ff */
[----:B------:R-:W-:Y:S02]  /*2eb0*/  SEL R5, R5, RZ, !P0 ;  /* 0x000000ff05057207 */ /* 0x000fe40004000000 */
[----:B------:R-:W-:-:S07]  /*2ec0*/  SEL R6, R6, RZ, !P1 ;  /* 0x000000ff06067207 */ /* 0x000fce0004800000 */
.L_x_50:
[----:B------:R-:W-:Y:S05]  /*2ed0*/  BSYNC.RECONVERGENT B0 ;  /* 0x0000000000007941 */ /* 0x000fea0003800200 */
.L_x_49:
[----:B------:R-:W-:Y:S01]  /*2ee0*/  ISETP.NE.AND P2, PT, R39, R6, PT ;  /* 0x000000062700720c */ /* 0x000fe20003f45270 */
[----:B------:R-:W2:Y:S01]  /*2ef0*/  LDC R47, c[0x0][0x3a0] ;  /* 0x0000e800ff2f7b82 */ /* 0x000ea20000000800 */
[----:B------:R-:W-:-:S11]  /*2f00*/  ISETP.NE.AND P3, PT, R38, R5, PT ;  /* 0x000000052600720c */ /* 0x000fd60003f65270 */
[----:B01----:R-:W-:Y:S01]  /*2f10*/  @P2 LEA R34, R39, R22, 0x2 ;  /* 0x0000001627222211 */ /* 0x003fe200078e10ff */
[----:B------:R-:W0:Y:S05]  /*2f20*/  @P2 LDC.64 R32, c[0x0][0x380] ;  /* 0x0000e000ff202b82 */ /* 0x000e2a0000000a00 */
[----:B------:R-:W3:Y:S01]  /*2f30*/  @P2 LDL R34, [R34] ;  /* 0x0000000022222983 */ /* 0x000ee20000100800 */
[----:B------:R-:W-:Y:S01]  /*2f40*/  ISETP.NE.AND P4, PT, R41, R8, PT ;  /* 0x000000082900720c */ /* 0x000fe20003f85270 */
[----:B------:R-:W-:Y:S01]  /*2f50*/  @P3 IMAD R53, R38, 0x4, R24 ;  /* 0x0000000426353824 */ /* 0x000fe200078e0218 */
[----:B------:R-:W-:-:S05]  /*2f60*/  ISETP.NE.AND P5, PT, R40, R7, PT ;  /* 0x000000072800720c */ /* 0x000fca0003fa5270 */
[----:B------:R-:W4:Y:S06]  /*2f70*/  @P3 LDL R53, [R53] ;  /* 0x0000000035353983 */ /* 0x000f2c0000100800 */
[----:B------:R-:W-:Y:S02]  /*2f80*/  @P4 LEA R50, R41, R18, 0x2 ;  /* 0x0000001229324211 */ /* 0x000fe400078e10ff */
[----:B------:R-:W-:-:S04]  /*2f90*/  @P5 IMAD R52, R40, 0x4, R20 ;  /* 0x0000000428345824 */ /* 0x000fc800078e0214 */
[----:B------:R-:W4:Y:S01]  /*2fa0*/  @P4 LDL R50, [R50] ;  /* 0x0000000032324983 */ /* 0x000f220000100800 */
[----:B------:R-:W-:-:S03]  /*2fb0*/  ISETP.NE.AND P1, PT, R45, R4, PT ;  /* 0x000000042d00720c */ /* 0x000fc60003f25270 */
[----:B------:R-:W4:Y:S01]  /*2fc0*/  @P5 LDL R52, [R52] ;  /* 0x0000000034345983 */ /* 0x000f220000100800 */
[----:B------:R-:W-:-:S09]  /*2fd0*/  ISETP.NE.AND P0, PT, R44, R3, PT ;  /* 0x000000032c00720c */ /* 0x000fd20003f05270 */
[----:B------:R-:W-:-:S04]  /*2fe0*/  @P1 LEA R46, R45, UR4, 0x2 ;  /* 0x000000042d2e1c11 */ /* 0x000fc8000f8e10ff */
[----:B------:R-:W-:Y:S02]  /*2ff0*/  @P0 LEA R49, R44, UR14, 0x2 ;  /* 0x0000000e2c310c11 */ /* 0x000fe4000f8e10ff */
[----:B------:R-:W4:Y:S04]  /*3000*/  @P1 LDL R46, [R46] ;  /* 0x000000002e2e1983 */ /* 0x000f280000100800 */
[----:B------:R-:W4:Y:S01]  /*3010*/  @P0 LDL R49, [R49] ;  /* 0x0000000031310983 */ /* 0x000f220000100800 */
[----:B--2---:R-:W-:-:S06]  /*3020*/  IMAD.WIDE R30, R47, 0x4, R30 ;  /* 0x000000042f1e7825 */ /* 0x004fcc00078e021e */
[----:B------:R-:W2:Y:S01]  /*3030*/  LDG.E.CONSTANT R30, desc[UR8][R30.64] ;  /* 0x000000081e1e7981 */ /* 0x000ea2000c1e9900 */
[----:B---3--:R-:W-:Y:S02]  /*3040*/  @P2 IMAD R37, R34, R47, R0 ;  /* 0x0000002f22252224 */ /* 0x008fe400078e0200 */
[----:B------:R-:W1:Y:S02]  /*3050*/  @P3 LDC.64 R34, c[0x0][0x388] ;  /* 0x0000e200ff223b82 */ /* 0x000e640000000a00 */
[----:B0-----:R-:W-:-:S05]  /*3060*/  @P2 IMAD.WIDE R36, R37, 0x4, R32 ;  /* 0x0000000425242825 */ /* 0x001fca00078e0220 */
[----:B------:R0:W5:Y:S01]  /*3070*/  @P2 LDG.E.CONSTANT R17, desc[UR8][R36.64] ;  /* 0x0000000824112981 */ /* 0x000162000c1e9900 */
[----:B------:R-:W3:Y:S01]  /*3080*/  @P4 LDC.64 R32, c[0x0][0x380] ;  /* 0x0000e000ff204b82 */ /* 0x000ee20000000a00 */
[----:B----4-:R-:W-:-:S07]  /*3090*/  @P3 IMAD R53, R53, R47, R0 ;  /* 0x0000002f35353224 */ /* 0x010fce00078e0200 */
[----:B0-----:R-:W0:Y:S01]  /*30a0*/  @P5 LDC.64 R36, c[0x0][0x388] ;  /* 0x0000e200ff245b82 */ /* 0x001e220000000a00 */
[----:B-1----:R-:W-:-:S04]  /*30b0*/  @P3 IMAD.WIDE R34, R53, 0x4, R34 ;  /* 0x0000000435223825 */ /* 0x002fc800078e0222 */
[----:B------:R-:W-:Y:S01]  /*30c0*/  @P4 IMAD R53, R50, R47, R0 ;  /* 0x0000002f32354224 */ /* 0x000fe200078e0200 */
[----:B------:R1:W5:Y:S03]  /*30d0*/  @P3 LDG.E.CONSTANT R14, desc[UR8][R34.64] ;  /* 0x00000008220e3981 */ /* 0x000366000c1e9900 */
[----:B---3--:R-:W-:-:S04]  /*30e0*/  @P4 IMAD.WIDE R32, R53, 0x4, R32 ;  /* 0x0000000435204825 */ /* 0x008fc800078e0220 */
[-C--:B------:R-:W-:Y:S01]  /*30f0*/  @P5 IMAD R53, R52, R47.reuse, R0 ;  /* 0x0000002f34355224 */ /* 0x080fe200078e0200 */
[----:B------:R3:W5:Y:S03]  /*3100*/  @P4 LDG.E.CONSTANT R16, desc[UR8][R32.64] ;  /* 0x0000000820104981 */ /* 0x000766000c1e9900 */
[----:B0-----:R-:W-:Y:S02]  /*3110*/  @P5 IMAD.WIDE R52, R53, 0x4, R36 ;  /* 0x0000000435345825 */ /* 0x001fe400078e0224 */
[----:B------:R-:W0:Y:S02]  /*3120*/  @P0 LDC.64 R36, c[0x0][0x380] ;  /* 0x0000e000ff240b82 */ /* 0x000e240000000a00 */
[-CC-:B-1----:R-:W-:Y:S01]  /*3130*/  @P1 IMAD R35, R46, R47.reuse, R0.reuse ;  /* 0x0000002f2e231224 */ /* 0x182fe200078e0200 */
[----:B------:R1:W5:Y:S05]  /*3140*/  @P5 LDG.E.CONSTANT R13, desc[UR8][R52.64] ;  /* 0x00000008340d5981 */ /* 0x00036a000c1e9900 */
[----:B---3--:R-:W3:Y:S01]  /*3150*/  @P1 LDC.64 R32, c[0x0][0x388] ;  /* 0x0000e200ff201b82 */ /* 0x008ee20000000a00 */
[----:B------:R-:W-:-:S04]  /*3160*/  @P0 IMAD R49, R49, R47, R0 ;  /* 0x0000002f31310224 */ /* 0x000fc800078e0200 */
[----:B0-----:R-:W-:-:S05]  /*3170*/  @P0 IMAD.WIDE R36, R49, 0x4, R36 ;  /* 0x0000000431240825 */ /* 0x001fca00078e0224 */
[----:B------:R1:W5:Y:S01]  /*3180*/  @P0 LDG.E.CONSTANT R15, desc[UR8][R36.64] ;  /* 0x00000008240f0981 */ /* 0x000362000c1e9900 */
[----:B---3--:R-:W-:-:S04]  /*3190*/  @P1 IMAD.WIDE R32, R35, 0x4, R32 ;  /* 0x0000000423201825 */ /* 0x008fc800078e0220 */
[----:B------:R-:W-:Y:S01]  /*31a0*/  IMAD.WIDE R34, R51, 0x4, R26 ;  /* 0x0000000433227825 */ /* 0x000fe200078e021a */
[----:B------:R1:W5:Y:S01]  /*31b0*/  @P1 LDG.E.CONSTANT R10, desc[UR8][R32.64] ;  /* 0x00000008200a1981 */ /* 0x000362000c1e9900 */
[----:B------:R-:W0:Y:S03]  /*31c0*/  LDC.64 R50, c[0x0][0x390] ;  /* 0x0000e400ff327b82 */ /* 0x000e260000000a00 */
[----:B------:R1:W5:Y:S01]  /*31d0*/  LDG.E R49, desc[UR8][R34.64] ;  /* 0x0000000822317981 */ /* 0x000362000c1e1900 */
[----:B--2---:R-:W-:Y:S01]  /*31e0*/  FSETP.NAN.AND P0, PT, |R30|, |R30|, PT ;  /* 0x4000001e1e00720b */ /* 0x004fe20003f08200 */
[----:B------:R-:W-:Y:S01]  /*31f0*/  BSSY.RECONVERGENT B3, `(.L_x_70) ;  /* 0x00000db000037945 */ /* 0x000fe20003800200 */
[----:B------:R-:W-:-:S03]  /*3200*/  IADD3 R31, PT, PT, R48, R47, RZ ;  /* 0x0000002f301f7210 */ /* 0x000fc60007ffe0ff */
[----:B------:R-:W-:Y:S02]  /*3210*/  BSSY.RELIABLE B2, `(.L_x_71) ;  /* 0x00000d6000027945 */ /* 0x000fe40003800100 */
[----:B0-----:R-:W-:-:S06]  /*3220*/  IMAD.WIDE R50, R31, 0x4, R50 ;  /* 0x000000041f327825 */ /* 0x001fcc00078e0232 */
[----:B-1----:R-:W-:Y:S05]  /*3230*/  @P0 BRA `(.L_x_72) ;  /* 0x0000000c004c0947 */ /* 0x002fea0003800000 */
[----:B------:R-:W-:Y:S01]  /*3240*/  IMAD.WIDE R28, R47, 0x4, R28 ;  /* 0x000000042f1c7825 */ /* 0x000fe200078e021c */
[----:B------:R-:W2:Y:S05]  /*3250*/  LDG.E.CONSTANT R50, desc[UR8][R50.64] ;  /* 0x0000000832327981 */ /* 0x000eaa000c1e9900 */
[----:B------:R-:W3:Y:S01]  /*3260*/  LDG.E.CONSTANT R28, desc[UR8][R28.64] ;  /* 0x000000081c1c7981 */ /* 0x000ee2000c1e9900 */
[----:B--2---:R-:W-:-:S04]  /*3270*/  FSETP.NAN.AND P0, PT, |R50|, |R50|, PT ;  /* 0x400000323200720b */ /* 0x004fc80003f08200 */
[----:B---3--:R-:W-:-:S04]  /*3280*/  FSETP.NAN.OR P0, PT, |R28|, |R28|, P0 ;  /* 0x4000001c1c00720b */ /* 0x008fc80000708600 */
[----:B-----5:R-:W-:-:S13]  /*3290*/  FSETP.NAN.OR P0, PT, |R49|, |R49|, P0 ;  /* 0x400000313100720b */ /* 0x020fda0000708600 */
[----:B------:R-:W-:Y:S05]  /*32a0*/  @!P0 BREAK.RELIABLE B2 ;  /* 0x0000000000028942 */ /* 0x000fea0003800100 */
[----:B------:R-:W-:Y:S05]  /*32b0*/  @P0 BRA `(.L_x_72) ;  /* 0x0000000c002c0947 */ /* 0x000fea0003800000 */
[----:B------:R-:W-:Y:S01]  /*32c0*/  USHF.R.U32.HI UR7, URZ, 0x1, UR5 ;  /* 0x00000001ff077899 */ /* 0x000fe20008011605 */
[----:B------:R-:W-:Y:S01]  /*32d0*/  FADD R28, -R14, R17 ;  /* 0x000000110e1c7221 */ /* 0x000fe20000000100 */
[----:B------:R-:W-:Y:S04]  /*32e0*/  BSSY.RECONVERGENT B4, `(.L_x_73) ;  /* 0x000000e000047945 */ /* 0x000fe80003800200 */
[----:B------:R-:W-:-:S04]  /*32f0*/  I2FP.F32.U32 R31, UR7 ;  /* 0x00000007001f7c45 */ /* 0x000fc80008201000 */
[----:B------:R-:W0:Y:S08]  /*3300*/  MUFU.RCP R30, R31 ;  /* 0x0000001f001e7308 */ /* 0x000e300000001000 */
[----:B------:R-:W1:Y:S01]  /*3310*/  FCHK P0, R28, R31 ;  /* 0x0000001f1c007302 */ /* 0x000e620000000000 */
[----:B0-----:R-:W-:-:S04]  /*3320*/  FFMA R29, -R31, R30, 1 ;  /* 0x3f8000001f1d7423 */ /* 0x001fc8000000011e */
[----:B------:R-:W-:-:S04]  /*3330*/  FFMA R29, R30, R29, R30 ;  /* 0x0000001d1e1d7223 */ /* 0x000fc8000000001e */
[----:B------:R-:W-:-:S04]  /*3340*/  FFMA R30, R28, R29, RZ ;  /* 0x0000001d1c1e7223 */ /* 0x000fc800000000ff */
[----:B------:R-:W-:-:S04]  /*3350*/  FFMA R32, -R31, R30, R28 ;  /* 0x0000001e1f207223 */ /* 0x000fc8000000011c */
[----:B------:R-:W-:Y:S01]  /*3360*/  FFMA R30, R29, R32, R30 ;  /* 0x000000201d1e7223 */ /* 0x000fe2000000001e */
[----:B-1----:R-:W-:Y:S06]  /*3370*/  @!P0 BRA `(.L_x_74) ;  /* 0x0000000000108947 */ /* 0x002fec0003800000 */
[----:B------:R-:W-:Y:S01]  /*3380*/  IMAD.MOV.U32 R29, RZ, RZ, R31 ;  /* 0x000000ffff1d7224 */ /* 0x000fe200078e001f */
[----:B------:R-:W-:-:S07]  /*3390*/  MOV R32, 0x33b0 ;  /* 0x000033b000207802 */ /* 0x000fce0000000f00 */
[----:B------:R-:W-:Y:S05]  /*33a0*/  CALL.REL.NOINC `($__internal_0_$__cuda_sm3x_div_rn_noftz_f32_slowpath) ;  /* 0x0000000c00847944 */ /* 0x000fea0003c00000 */
[----:B------:R-:W-:-:S07]  /*33b0*/  MOV R30, R36 ;  /* 0x00000024001e7202 */ /* 0x000fce0000000f00 */
.L_x_74:
[----:B------:R-:W-:Y:S05]  /*33c0*/  BSYNC.RECONVERGENT B4 ;  /* 0x0000000000047941 */ /* 0x000fea0003800200 */
.L_x_73:
[----:B------:R-:W0:Y:S01]  /*33d0*/  MUFU.RCP R28, R31 ;  /* 0x0000001f001c7308 */ /* 0x000e220000001000 */
[----:B------:R-:W-:Y:S01]  /*33e0*/  FADD R36, -R13, R16 ;  /* 0x000000100d247221 */ /* 0x000fe20000000100 */
[----:B------:R-:W-:Y:S06]  /*33f0*/  BSSY.RECONVERGENT B4, `(.L_x_75) ;  /* 0x000000d000047945 */ /* 0x000fec0003800200 */
        /* <DEDUP_REMOVED lines=8> */
[----:B------:R-:W-:Y:S02]  /*3480*/  MOV R29, R31 ;  /* 0x0000001f001d7202 */ /* 0x000fe40000000f00 */
[----:B------:R-:W-:-:S07]  /*3490*/  MOV R32, 0x34b0 ;  /* 0x000034b000207802 */ /* 0x000fce0000000f00 */
[----:B------:R-:W-:Y:S05]  /*34a0*/  CALL.REL.NOINC `($__internal_0_$__cuda_sm3x_div_rn_noftz_f32_slowpath) ;  /* 0x0000000c00447944 */ /* 0x000fea0003c00000 */
[----:B------:R-:W-:-:S07]  /*34b0*/  IMAD.MOV.U32 R33, RZ, RZ, R36 ;  /* 0x000000ffff217224 */ /* 0x000fce00078e0024 */
.L_x_76:
[----:B------:R-:W-:Y:S05]  /*34c0*/  BSYNC.RECONVERGENT B4 ;  /* 0x0000000000047941 */ /* 0x000fea0003800200 */
.L_x_75:
[----:B------:R-:W0:Y:S01]  /*34d0*/  MUFU.RCP R28, UR6 ;  /* 0x00000006001c7d08 */ /* 0x000e220008001000 */
[----:B------:R-:W-:Y:S01]  /*34e0*/  MOV R29, UR6 ;  /* 0x00000006001d7c02 */ /* 0x000fe20008000f00 */
[----:B------:R-:W-:Y:S01]  /*34f0*/  FADD R36, -R10, R15 ;  /* 0x0000000f0a247221 */ /* 0x000fe20000000100 */
[----:B------:R-:W-:Y:S05]  /*3500*/  BSSY.RECONVERGENT B4, `(.L_x_77) ;  /* 0x000000d000047945 */ /* 0x000fea0003800200 */
[----:B------:R-:W1:Y:S01]  /*3510*/  FCHK P0, R36, UR6 ;  /* 0x0000000624007d02 */ /* 0x000e620008000000 */
[----:B0-----:R-:W-:-:S04]  /*3520*/  FFMA R29, R28, -R29, 1 ;  /* 0x3f8000001c1d7423 */ /* 0x001fc8000000081d */
[----:B------:R-:W-:-:S04]  /*3530*/  FFMA R28, R28, R29, R28 ;  /* 0x0000001d1c1c7223 */ /* 0x000fc8000000001c */
[----:B------:R-:W-:-:S04]  /*3540*/  FFMA R29, R28, R36, RZ ;  /* 0x000000241c1d7223 */ /* 0x000fc800000000ff */
[----:B------:R-:W-:-:S04]  /*3550*/  FFMA R32, R29, -UR6, R36 ;  /* 0x800000061d207c23 */ /* 0x000fc80008000024 */
[----:B------:R-:W-:Y:S01]  /*3560*/  FFMA R28, R28, R32, R29 ;  /* 0x000000201c1c7223 */ /* 0x000fe2000000001d */
[----:B-1----:R-:W-:Y:S06]  /*3570*/  @!P0 BRA `(.L_x_78) ;  /* 0x0000000000148947 */ /* 0x002fec0003800000 */
[----:B------:R-:W-:Y:S01]  /*3580*/  IMAD.MOV.U32 R28, RZ, RZ, R36 ;  /* 0x000000ffff1c7224 */ /* 0x000fe200078e0024 */
[----:B------:R-:W-:Y:S02]  /*3590*/  MOV R29, UR6 ;  /* 0x00000006001d7c02 */ /* 0x000fe40008000f00 */
[----:B------:R-:W-:-:S07]  /*35a0*/  MOV R32, 0x35c0 ;  /* 0x000035c000207802 */ /* 0x000fce0000000f00 */
[----:B------:R-:W-:Y:S05]  /*35b0*/  CALL.REL.NOINC `($__internal_0_$__cuda_sm3x_div_rn_noftz_f32_slowpath) ;  /* 0x0000000c00007944 */ /* 0x000fea0003c00000 */
[----:B------:R-:W-:-:S07]  /*35c0*/  IMAD.MOV.U32 R28, RZ, RZ, R36 ;  /* 0x000000ffff1c7224 */ /* 0x000fce00078e0024 */
.L_x_78:
[----:B------:R-:W-:Y:S05]  /*35d0*/  BSYNC.RECONVERGENT B4 ;  /* 0x0000000000047941 */ /* 0x000fea0003800200 */
.L_x_77:
[----:B------:R-:W-:Y:S01]  /*35e0*/  FSETP.GT.AND P0, PT, R33, RZ, PT ;  /* 0x000000ff2100720b */ /* 0x000fe20003f04000 */
[----:B------:R-:W-:Y:S03]  /*35f0*/  BSSY.RECONVERGENT B4, `(.L_x_79) ;  /* 0x0000047000047945 */ /* 0x000fe60003800200 */
[----:B------:R-:W-:-:S04]  /*3600*/  FSETP.LEU.OR P0, PT, R30, RZ, !P0 ;  /* 0x000000ff1e00720b */ /* 0x000fc8000470b400 */
[----:B------:R-:W-:-:S13]  /*3610*/  FSETP.LEU.OR P0, PT, R28, RZ, P0 ;  /* 0x000000ff1c00720b */ /* 0x000fda000070b400 */
[----:B------:R-:W-:Y:S05]  /*3620*/  @P0 BRA `(.L_x_80) ;  /* 0x00000004000c0947 */ /* 0x000fea0003800000 */
[----:B------:R-:W-:Y:S01]  /*3630*/  FSETP.GEU.AND P1, PT, R28, 1.175494350822287508e-38, PT ;  /* 0x008000001c00780b */ /* 0x000fe20003f2e000 */
[----:B------:R-:W-:Y:S01]  /*3640*/  FADD R30, R33, R30 ;  /* 0x0000001e211e7221 */ /* 0x000fe20000000000 */
[----:B------:R-:W-:Y:S01]  /*3650*/  IMAD.MOV.U32 R36, RZ, RZ, 0x3e055027 ;  /* 0x3e055027ff247424 */ /* 0x000fe200078e00ff */
[----:B------:R-:W-:Y:S03]  /*3660*/  BSSY.RECONVERGENT B5, `(.L_x_80) ;  /* 0x000003f000057945 */ /* 0x000fe60003800200 */
[----:B------:R-:W-:-:S07]  /*3670*/  FSETP.GEU.AND P0, PT, R30, 1.175494350822287508e-38, PT ;  /* 0x008000001e00780b */ /* 0x000fce0003f0e000 */
[----:B------:R-:W-:-:S05]  /*3680*/  @!P1 FMUL R28, R28, 8388608 ;  /* 0x4b0000001c1c9820 */ /* 0x000fca0000400000 */
[----:B------:R-:W-:Y:S01]  /*3690*/  IADD3 R29, PT, PT, R28, -0x3f2aaaab, RZ ;  /* 0xc0d555551c1d7810 */ /* 0x000fe20007ffe0ff */
[----:B------:R-:W-:Y:S01]  /*36a0*/  @!P0 FMUL R30, R30, 8388608 ;  /* 0x4b0000001e1e8820 */ /* 0x000fe20000400000 */
[----:B------:R-:W-:Y:S02]  /*36b0*/  FSETP.NEU.AND P2, PT, R28, RZ, PT ;  /* 0x000000ff1c00720b */ /* 0x000fe40003f4d000 */
[----:B------:R-:W-:Y:S02]  /*36c0*/  LOP3.LUT R29, R29, 0xff800000, RZ, 0xc0, !PT ;  /* 0xff8000001d1d7812 */ /* 0x000fe400078ec0ff */
[----:B------:R-:W-:Y:S02]  /*36d0*/  IADD3 R31, PT, PT, R30, -0x3f2aaaab, RZ ;  /* 0xc0d555551e1f7810 */ /* 0x000fe40007ffe0ff */
[----:B------:R-:W-:Y:S01]  /*36e0*/  I2FP.F32.S32 R48, R29 ;  /* 0x0000001d00307245 */ /* 0x000fe20000201400 */
[----:B------:R-:W-:Y:S01]  /*36f0*/  IMAD.IADD R32, R28, 0x1, -R29 ;  /* 0x000000011c207824 */ /* 0x000fe200078e0a1d */
[----:B------:R-:W-:-:S02]  /*3700*/  LOP3.LUT R31, R31, 0xff800000, RZ, 0xc0, !PT ;  /* 0xff8000001f1f7812 */ /* 0x000fc400078ec0ff */
[----:B------:R-:W-:Y:S01]  /*3710*/  FSEL R29, RZ, -23, P0 ;  /* 0xc1b80000ff1d7808 */ /* 0x000fe20000000000 */
[----:B------:R-:W-:Y:S01]  /*3720*/  FADD R32, R32, -1 ;  /* 0xbf80000020207421 */ /* 0x000fe20000000000 */
[C---:B------:R-:W-:Y:S02]  /*3730*/  IADD3 R11, PT, PT, R30.reuse, -R31, RZ ;  /* 0x8000001f1e0b7210 */ /* 0x040fe40007ffe0ff */
[----:B------:R-:W-:Y:S01]  /*3740*/  ISETP.GT.U32.AND P0, PT, R30, 0x7f7fffff, PT ;  /* 0x7f7fffff1e00780c */ /* 0x000fe20003f04070 */
[CC--:B------:R-:W-:Y:S02]  /*3750*/  FFMA R33, R32.reuse, -R36.reuse, 0.14084610342979431152 ;  /* 0x3e1039f620217423 */ /* 0x0c0fe40000000824 */
[----:B------:R-:W-:Y:S02]  /*3760*/  FADD R11, R11, -1 ;  /* 0xbf8000000b0b7421 */ /* 0x000fe40000000000 */
[----:B------:R-:W-:Y:S02]  /*3770*/  FFMA R33, R32, R33, -0.12148627638816833496 ;  /* 0xbdf8cdcc20217423 */ /* 0x000fe40000000021 */
[----:B------:R-:W-:-:S02]  /*3780*/  FFMA R36, R11, -R36, 0.14084610342979431152 ;  /* 0x3e1039f60b247423 */ /* 0x000fc40000000824 */
[C---:B------:R-:W-:Y:S02]  /*3790*/  FFMA R33, R32.reuse, R33, 0.13980610668659210205 ;  /* 0x3e0f295520217423 */ /* 0x040fe40000000021 */
[C---:B------:R-:W-:Y:S02]  /*37a0*/  FFMA R36, R11.reuse, R36, -0.12148627638816833496 ;  /* 0xbdf8cdcc0b247423 */ /* 0x040fe40000000024 */
[C---:B------:R-:W-:Y:S02]  /*37b0*/  FFMA R33, R32.reuse, R33, -0.16684235632419586182 ;  /* 0xbe2ad8b920217423 */ /* 0x040fe40000000021 */
[C---:B------:R-:W-:Y:S02]  /*37c0*/  FFMA R36, R11.reuse, R36, 0.13980610668659210205 ;  /* 0x3e0f29550b247423 */ /* 0x040fe40000000024 */
[----:B------:R-:W-:Y:S02]  /*37d0*/  FFMA R33, R32, R33, 0.20012299716472625732 ;  /* 0x3e4ced0b20217423 */ /* 0x000fe40000000021 */
[----:B------:R-:W-:-:S02]  /*37e0*/  FFMA R36, R11, R36, -0.16684235632419586182 ;  /* 0xbe2ad8b90b247423 */ /* 0x000fc40000000024 */
[C---:B------:R-:W-:Y:S02]  /*37f0*/  FFMA R33, R32.reuse, R33, -0.24999669194221496582 ;  /* 0xbe7fff2220217423 */ /* 0x040fe40000000021 */
[C---:B------:R-:W-:Y:S02]  /*3800*/  FFMA R36, R11.reuse, R36, 0.20012299716472625732 ;  /* 0x3e4ced0b0b247423 */ /* 0x040fe40000000024 */
[C---:B------:R-:W-:Y:S02]  /*3810*/  FFMA R33, R32.reuse, R33, 0.33333182334899902344 ;  /* 0x3eaaaa7820217423 */ /* 0x040fe40000000021 */
[C---:B------:R-:W-:Y:S02]  /*3820*/  FFMA R36, R11.reuse, R36, -0.24999669194221496582 ;  /* 0xbe7fff220b247423 */ /* 0x040fe40000000024 */
[----:B------:R-:W-:Y:S02]  /*3830*/  FFMA R33, R32, R33, -0.5 ;  /* 0xbf00000020217423 */ /* 0x000fe40000000021 */
[----:B------:R-:W-:-:S02]  /*3840*/  FFMA R36, R11, R36, 0.33333182334899902344 ;  /* 0x3eaaaa780b247423 */ /* 0x000fc40000000024 */
[C---:B------:R-:W-:Y:S02]  /*3850*/  FMUL R33, R32.reuse, R33 ;  /* 0x0000002120217220 */ /* 0x040fe40000400000 */
[C---:B------:R-:W-:Y:S01]  /*3860*/  FFMA R46, R11.reuse, R36, -0.5 ;  /* 0xbf0000000b2e7423 */ /* 0x040fe20000000024 */
[----:B------:R-:W-:Y:S01]  /*3870*/  I2FP.F32.S32 R36, R31 ;  /* 0x0000001f00247245 */ /* 0x000fe20000201400 */
[----:B------:R-:W-:Y:S01]  /*3880*/  FFMA R32, R32, R33, R32 ;  /* 0x0000002120207223 */ /* 0x000fe20000000020 */
[----:B------:R-:W-:Y:S01]  /*3890*/  FSEL R33, RZ, -23, P1 ;  /* 0xc1b80000ff217808 */ /* 0x000fe20000800000 */
[C---:B------:R-:W-:Y:S01]  /*38a0*/  FMUL R46, R11.reuse, R46 ;  /* 0x0000002e0b2e7220 */ /* 0x040fe20000400000 */
[----:B------:R-:W-:Y:S01]  /*38b0*/  ISETP.GT.U32.AND P1, PT, R28, 0x7f7fffff, PT ;  /* 0x7f7fffff1c00780c */ /* 0x000fe20003f24070 */
[----:B------:R-:W-:Y:S01]  /*38c0*/  FFMA R29, R36, 1.1920928955078125e-07, R29 ;  /* 0x34000000241d7823 */ /* 0x000fe2000000001d */
[----:B------:R-:W-:Y:S02]  /*38d0*/  IMAD.MOV.U32 R31, RZ, RZ, 0x3f800000 ;  /* 0x3f800000ff1f7424 */ /* 0x000fe400078e00ff */
[----:B------:R-:W-:Y:S01]  /*38e0*/  FFMA R33, R48, 1.1920928955078125e-07, R33 ;  /* 0x3400000030217823 */ /* 0x000fe20000000021 */
[----:B------:R-:W-:Y:S01]  /*38f0*/  FFMA R46, R11, R46, R11 ;  /* 0x0000002e0b2e7223 */ /* 0x000fe2000000000b */
[----:B------:R-:W-:-:S02]  /*3900*/  IMAD.MOV.U32 R11, RZ, RZ, 0x7f800000 ;  /* 0x7f800000ff0b7424 */ /* 0x000fc400078e00ff */
[----:B------:R-:W-:Y:S01]  /*3910*/  FFMA R32, R33, 0.69314718246459960938, R32 ;  /* 0x3f31721821207823 */ /* 0x000fe20000000020 */
[----:B------:R-:W-:Y:S01]  /*3920*/  FFMA R29, R29, 0.69314718246459960938, R46 ;  /* 0x3f3172181d1d7823 */ /* 0x000fe2000000002e */
[----:B------:R-:W-:-:S03]  /*3930*/  @P0 FFMA R29, R30, R11, +INF ;  /* 0x7f8000001e1d0423 */ /* 0x000fc6000000000b */
[----:B------:R-:W-:Y:S01]  /*3940*/  @P1 FFMA R32, R28, R11, +INF ;  /* 0x7f8000001c201423 */ /* 0x000fe2000000000b */
[----:B------:R-:W-:Y:S01]  /*3950*/  FSETP.NEU.AND P1, PT, R30, RZ, PT ;  /* 0x000000ff1e00720b */ /* 0x000fe20003f2d000 */
[----:B------:R-:W-:-:S03]  /*3960*/  HFMA2 R30, -RZ, RZ, 1.9296875, -0.048675537109375 ;  /* 0x3fb8aa3bff1e7431 */ /* 0x000fc600000001ff */
[----:B------:R-:W-:Y:S02]  /*3970*/  FSEL R11, R32, -INF , P2 ;  /* 0xff800000200b7808 */ /* 0x000fe40001000000 */
[----:B------:R-:W-:-:S05]  /*3980*/  FSEL R28, R29, -INF , P1 ;  /* 0xff8000001d1c7808 */ /* 0x000fca0000800000 */
[----:B------:R-:W-:Y:S01]  /*3990*/  FADD R28, R28, -R11 ;  /* 0x8000000b1c1c7221 */ /* 0x000fe20000000000 */
[----:B------:R-:W-:-:S03]  /*39a0*/  FFMA R29, R30, -0.69314718246459960938, R31 ;  /* 0xbf3172181e1d7823 */ /* 0x000fc6000000001f */
[----:B------:R-:W0:Y:S01]  /*39b0*/  FCHK P0, R28, 0.69314718246459960938 ;  /* 0x3f3172181c007902 */ /* 0x000e220000000000 */
[----:B------:R-:W-:-:S04]  /*39c0*/  FFMA R29, R29, R30, 1.4426950216293334961 ;  /* 0x3fb8aa3b1d1d7423 */ /* 0x000fc8000000001e */
[----:B------:R-:W-:-:S04]  /*39d0*/  FFMA R11, R28, R29, RZ ;  /* 0x0000001d1c0b7223 */ /* 0x000fc800000000ff */
[----:B------:R-:W-:-:S04]  /*39e0*/  FFMA R30, R11, -0.69314718246459960938, R28 ;  /* 0xbf3172180b1e7823 */ /* 0x000fc8000000001c */
[----:B------:R-:W-:Y:S01]  /*39f0*/  FFMA R11, R29, R30, R11 ;  /* 0x0000001e1d0b7223 */ /* 0x000fe2000000000b */
[----:B0-----:R-:W-:Y:S06]  /*3a00*/  @!P0 BRA `(.L_x_81) ;  /* 0x0000000000108947 */ /* 0x001fec0003800000 */
[----:B------:R-:W-:Y:S02]  /*3a10*/  MOV R29, 0x3f317218 ;  /* 0x3f317218001d7802 */ /* 0x000fe40000000f00 */
[----:B------:R-:W-:-:S07]  /*3a20*/  MOV R32, 0x3a40 ;  /* 0x00003a4000207802 */ /* 0x000fce0000000f00 */
[----:B------:R-:W-:Y:S05]  /*3a30*/  CALL.REL.NOINC `($__internal_0_$__cuda_sm3x_div_rn_noftz_f32_slowpath) ;  /* 0x0000000400e07944 */ /* 0x000fea0003c00000 */
[----:B------:R-:W-:-:S07]  /*3a40*/  IMAD.MOV.U32 R11, RZ, RZ, R36 ;  /* 0x000000ffff0b7224 */ /* 0x000fce00078e0024 */
.L_x_81:
[----:B------:R-:W-:Y:S05]  /*3a50*/  BSYNC.RECONVERGENT B5 ;  /* 0x0000000000057941 */ /* 0x000fea0003800200 */
.L_x_80:
[----:B------:R-:W-:Y:S05]  /*3a60*/  BSYNC.RECONVERGENT B4 ;  /* 0x0000000000047941 */ /* 0x000fea0003800200 */
.L_x_79:
[----:B------:R-:W-:Y:S01]  /*3a70*/  FADD R28, R11, -1 ;  /* 0xbf8000000b1c7421 */ /* 0x000fe20000000000 */
[----:B------:R-:W-:Y:S01]  /*3a80*/  MOV R29, 0x3bbb989d ;  /* 0x3bbb989d001d7802 */ /* 0x000fe20000000f00 */
[----:B------:R-:W-:Y:S01]  /*3a90*/  IMAD.MOV.U32 R30, RZ, RZ, 0x437c0000 ;  /* 0x437c0000ff1e7424 */ /* 0x000fe200078e00ff */
[----:B------:R-:W0:Y:S01]  /*3aa0*/  LDC R32, c[0x0][0x3ac] ;  /* 0x0000eb00ff207b82 */ /* 0x000e220000000800 */
[----:B------:R-:W-:Y:S01]  /*3ab0*/  FMUL R28, R43, R28 ;  /* 0x0000001c2b1c7220 */ /* 0x000fe20000400000 */
[----:B------:R-:W-:Y:S03]  /*3ac0*/  BSSY.RECONVERGENT B4, `(.L_x_82) ;  /* 0x0000019000047945 */ /* 0x000fe60003800200 */
[----:B------:R-:W-:-:S04]  /*3ad0*/  FFMA.SAT R29, R28, R29, 0.5 ;  /* 0x3f0000001c1d7423 */ /* 0x000fc8000000201d */
[----:B------:R-:W-:-:S04]  /*3ae0*/  FFMA.RM R29, R29, R30, 12582913 ;  /* 0x4b4000011d1d7423 */ /* 0x000fc8000000401e */
[C---:B------:R-:W-:Y:S01]  /*3af0*/  FADD R31, R29.reuse, -12583039 ;  /* 0xcb40007f1d1f7421 */ /* 0x040fe20000000000 */
[----:B------:R-:W-:-:S03]  /*3b00*/  SHF.L.U32 R29, R29, 0x17, RZ ;  /* 0x000000171d1d7819 */ /* 0x000fc600000006ff */
[----:B------:R-:W-:-:S04]  /*3b10*/  FFMA R31, R28, 1.4426950216293334961, -R31 ;  /* 0x3fb8aa3b1c1f7823 */ /* 0x000fc8000000081f */
[----:B------:R-:W-:Y:S01]  /*3b20*/  FFMA R31, R28, 1.925963033500011079e-08, R31 ;  /* 0x32a570601c1f7823 */ /* 0x000fe2000000001f */
[----:B0-----:R-:W-:-:S03]  /*3b30*/  ISETP.NE.AND P2, PT, R32, 0x1, PT ;  /* 0x000000012000780c */ /* 0x001fc60003f45270 */
[----:B------:R-:W0:Y:S02]  /*3b40*/  MUFU.EX2 R28, R31 ;  /* 0x0000001f001c7308 */ /* 0x000e240000000800 */
[----:B0-----:R-:W-:-:S05]  /*3b50*/  FMUL R28, R29, R28 ;  /* 0x0000001c1d1c7220 */ /* 0x001fca0000400000 */
[----:B------:R-:W-:-:S04]  /*3b60*/  FMNMX R28, R28, 0.10000000149011611938, !PT ;  /* 0x3dcccccd1c1c7809 */ /* 0x000fc80007800000 */
[----:B------:R-:W-:-:S04]  /*3b70*/  FMNMX R33, R28, 1, PT ;  /* 0x3f8000001c217809 */ /* 0x000fc80003800000 */
[----:B------:R-:W0:Y:S01]  /*3b80*/  MUFU.RCP R29, R33 ;  /* 0x00000021001d7308 */ /* 0x000e220000001000 */
[----:B------:R-:W-:-:S07]  /*3b90*/  FADD R28, -R33, 2 ;  /* 0x40000000211c7421 */ /* 0x000fce0000000100 */
        /* <DEDUP_REMOVED lines=11> */
.L_x_83:
[----:B------:R-:W-:Y:S05]  /*3c50*/  BSYNC.RECONVERGENT B4 ;  /* 0x0000000000047941 */ /* 0x000fea0003800200 */
.L_x_82:
[----:B------:R-:W0:Y:S01]  /*3c60*/  LDCU UR7, c[0x0][0x3ac] ;  /* 0x00007580ff0777ac */ /* 0x000e220008000800 */
[----:B------:R-:W-:Y:S01]  /*3c70*/  FADD R28, R29, -1 ;  /* 0xbf8000001d1c7421 */ /* 0x000fe20000000000 */
[----:B------:R-:W-:Y:S01]  /*3c80*/  BSSY.RECONVERGENT B4, `(.L_x_84) ;  /* 0x000000f000047945 */ /* 0x000fe20003800200 */
[----:B0-----:R-:W-:-:S05]  /*3c90*/  I2FP.F32.U32 R31, UR7 ;  /* 0x00000007001f7c45 */ /* 0x001fca0008201000 */
[----:B------:R-:W-:-:S04]  /*3ca0*/  FADD R33, R31, -1 ;  /* 0xbf8000001f217421 */ /* 0x000fc80000000000 */
        /* <DEDUP_REMOVED lines=12> */
.L_x_85:
[----:B------:R-:W-:Y:S05]  /*3d70*/  BSYNC.RECONVERGENT B4 ;  /* 0x0000000000047941 */ /* 0x000fea0003800200 */
.L_x_84:
[----:B------:R-:W-:Y:S01]  /*3d80*/  FADD R28, R31, -R42 ;  /* 0x8000002a1f1c7221 */ /* 0x000fe20000000000 */
[----:B------:R-:W-:Y:S01]  /*3d90*/  UMOV UR7, 0x40000000 ;  /* 0x4000000000077882 */ /* 0x000fe20000000000 */
[----:B------:R-:W-:Y:S01]  /*3da0*/  BSSY.RECONVERGENT B4, `(.L_x_86) ;  /* 0x0000013000047945 */ /* 0x000fe20003800200 */
[----:B------:R-:W-:Y:S02]  /*3db0*/  IMAD.U32 R32, RZ, RZ, UR7 ;  /* 0x00000007ff207e24 */ /* 0x000fe4000f8e00ff */
[----:B------:R-:W-:-:S05]  /*3dc0*/  FMUL R28, R28, R29 ;  /* 0x0000001d1c1c7220 */ /* 0x000fca0000400000 */
[----:B------:R-:W-:-:S05]  /*3dd0*/  FSEL R29, R28, -RZ, P2 ;  /* 0x800000ff1c1d7208 */ /* 0x000fca0001000000 */
[----:B------:R-:W-:-:S04]  /*3de0*/  FADD R29, R29, R42 ;  /* 0x0000002a1d1d7221 */ /* 0x000fc80000000000 */
        /* <DEDUP_REMOVED lines=9> */
[----:B------:R-:W-:Y:S01]  /*3e80*/  MOV R29, R31 ;  /* 0x0000001f001d7202 */ /* 0x000fe20000000f00 */
[----:B------:R-:W-:Y:S01]  /*3e90*/  IMAD.MOV.U32 R28, RZ, RZ, 0x40000000 ;  /* 0x40000000ff1c7424 */ /* 0x000fe200078e00ff */
[----:B------:R-:W-:-:S07]  /*3ea0*/  MOV R32, 0x3ec0 ;  /* 0x00003ec000207802 */ /* 0x000fce0000000f00 */
[----:B------:R-:W-:Y:S05]  /*3eb0*/  CALL.REL.NOINC `($__internal_0_$__cuda_sm3x_div_rn_noftz_f32_slowpath) ;  /* 0x0000000000c07944 */ /* 0x000fea0003c00000 */
[----:B------:R-:W-:-:S07]  /*3ec0*/  MOV R28, R36 ;  /* 0x00000024001c7202 */ /* 0x000fce0000000f00 */
.L_x_87:
[----:B------:R-:W-:Y:S05]  /*3ed0*/  BSYNC.RECONVERGENT B4 ;  /* 0x0000000000047941 */ /* 0x000fea0003800200 */
.L_x_86:
[----:B------:R-:W0:Y:S01]  /*3ee0*/  LDC R31, c[0x0][0x3a0] ;  /* 0x0000e800ff1f7b82 */ /* 0x000e220000000800 */
[----:B------:R-:W-:-:S04]  /*3ef0*/  FMNMX R28, R28, R9, !PT ;  /* 0x000000091c1c7209 */ /* 0x000fc80007800000 */
[----:B------:R-:W-:-:S05]  /*3f00*/  FMNMX R29, R28, 1, PT ;  /* 0x3f8000001c1d7809 */ /* 0x000fca0003800000 */
[----:B------:R-:W-:-:S04]  /*3f10*/  FADD R28, -R29, 1 ;  /* 0x3f8000001d1c7421 */ /* 0x000fc80000000100 */
[----:B------:R-:W-:-:S04]  /*3f20*/  FMUL R49, R49, R28 ;  /* 0x0000001c31317220 */ /* 0x000fc80000400000 */
[----:B------:R-:W-:Y:S01]  /*3f30*/  FFMA R49, R50, R29, R49 ;  /* 0x0000001d32317223 */ /* 0x000fe20000000031 */
[----:B0-----:R-:W-:-:S05]  /*3f40*/  IMAD.WIDE R34, R31, 0x4, R34 ;  /* 0x000000041f227825 */ /* 0x001fca00078e0222 */
[----:B------:R0:W-:Y:S01]  /*3f50*/  STG.E desc[UR8][R34.64], R49 ;  /* 0x0000003122007986 */ /* 0x0001e2000c101908 */
[----:B------:R-:W-:Y:S05]  /*3f60*/  BRA `(.L_x_88) ;  /* 0x00000000000c7947 */ /* 0x000fea0003800000 */
.L_x_72:
[----:B------:R-:W-:Y:S05]  /*3f70*/  BSYNC.RELIABLE B2 ;  /* 0x0000000000027941 */ /* 0x000fea0003800100 */
.L_x_71:
[----:B------:R-:W-:-:S05]  /*3f80*/  IMAD.WIDE R34, R47, 0x4, R34 ;  /* 0x000000042f227825 */ /* 0x000fca00078e0222 */
[----:B-----5:R1:W-:Y:S02]  /*3f90*/  STG.E desc[UR8][R34.64], R49 ;  /* 0x0000003122007986 */ /* 0x0203e4000c101908 */
.L_x_88:
[----:B------:R-:W-:Y:S05]  /*3fa0*/  BSYNC.RECONVERGENT B3 ;  /* 0x0000000000037941 */ /* 0x000fea0003800200 */
.L_x_70:
[----:B------:R-:W-:Y:S01]  /*3fb0*/  USHF.R.U32.HI UR7, URZ, 0x1, UR5 ;  /* 0x00000001ff077899 */ /* 0x000fe20008011605 */
[----:B------:R-:W-:Y:S01]  /*3fc0*/  VIADD R12, R12, 0x1 ;  /* 0x000000010c0c7836 */ /* 0x000fe20000000000 */
[----:B------:R-:W-:Y:S04]  /*3fd0*/  BSSY.RECONVERGENT B0, `(.L_x_89) ;  /* 0x0000017000007945 */ /* 0x000fe80003800200 */
[----:B------:R-:W-:-:S13]  /*3fe0*/  ISETP.NE.AND P0, PT, R12, UR7, PT ;  /* 0x000000070c007c0c */ /* 0x000fda000bf05270 */
[----:B------:R-:W-:Y:S05]  /*3ff0*/  @P0 BRA `(.L_x_90) ;  /* 0x0000000000500947 */ /* 0x000fea0003800000 */
[----:B------:R-:W-:Y:S01]  /*4000*/  MOV R30, R24 ;  /* 0x00000018001e7202 */ /* 0x000fe20000000f00 */
[----:B------:R-:W-:Y:S01]  /*4010*/  IMAD.MOV.U32 R31, RZ, RZ, R25 ;  /* 0x000000ffff1f7224 */ /* 0x000fe200078e0019 */
[----:B------:R-:W-:Y:S01]  /*4020*/  MOV R28, R22 ;  /* 0x00000016001c7202 */ /* 0x000fe20000000f00 */
[----:B------:R-:W-:Y:S01]  /*4030*/  IMAD.MOV.U32 R29, RZ, RZ, R23 ;  /* 0x000000ffff1d7224 */ /* 0x000fe200078e0017 */
[----:B------:R-:W-:Y:S01]  /*4040*/  MOV R7, R5 ;  /* 0x0000000500077202 */ /* 0x000fe20000000f00 */
[----:B------:R-:W-:Y:S01]  /*4050*/  HFMA2 R12, -RZ, RZ, 0, 0 ;  /* 0x00000000ff0c7431 */ /* 0x000fe200000001ff */
[----:B------:R-:W-:Y:S01]  /*4060*/  MOV R8, R6 ;  /* 0x0000000600087202 */ /* 0x000fe20000000f00 */
[----:B------:R-:W-:Y:S02]  /*4070*/  HFMA2 R5, -RZ, RZ, 0, 0 ;  /* 0x00000000ff057431 */ /* 0x000fe400000001ff */
[----:B------:R-:W-:Y:S01]  /*4080*/  IMAD.MOV.U32 R41, RZ, RZ, R39 ;  /* 0x000000ffff297224 */ /* 0x000fe200078e0027 */
[----:B------:R-:W-:Y:S01]  /*4090*/  MOV R23, R19 ;  /* 0x0000001300177202 */ /* 0x000fe20000000f00 */
[----:B------:R-:W-:Y:S01]  /*40a0*/  IMAD.MOV.U32 R40, RZ, RZ, R38 ;  /* 0x000000ffff287224 */ /* 0x000fe200078e0026 */
[----:B------:R-:W-:Y:S01]  /*40b0*/  MOV R25, R21 ;  /* 0x0000001500197202 */ /* 0x000fe20000000f00 */
[----:B------:R-:W-:Y:S01]  /*40c0*/  IMAD.MOV.U32 R22, RZ, RZ, R18 ;  /* 0x000000ffff167224 */ /* 0x000fe200078e0012 */
[----:B------:R-:W-:Y:S01]  /*40d0*/  CS2R R38, SRZ ;  /* 0x0000000000267805 */ /* 0x000fe2000001ff00 */
[----:B------:R-:W-:Y:S01]  /*40e0*/  IMAD.MOV.U32 R24, RZ, RZ, R20 ;  /* 0x000000ffff187224 */ /* 0x000fe200078e0014 */
[----:B------:R-:W-:Y:S01]  /*40f0*/  MOV R21, R31 ;  /* 0x0000001f00157202 */ /* 0x000fe20000000f00 */
[----:B------:R-:W-:Y:S01]  /*4100*/  IMAD.MOV.U32 R6, RZ, RZ, RZ ;  /* 0x000000ffff067224 */ /* 0x000fe200078e00ff */
[----:B------:R-:W-:Y:S01]  /*4110*/  MOV R19, R29 ;  /* 0x0000001d00137202 */ /* 0x000fe20000000f00 */
[----:B------:R-:W-:-:S02]  /*4120*/  IMAD.MOV.U32 R20, RZ, RZ, R30 ;  /* 0x000000ffff147224 */ /* 0x000fc400078e001e */
[----:B------:R-:W-:-:S07]  /*4130*/  IMAD.MOV.U32 R18, RZ, RZ, R28 ;  /* 0x000000ffff127224 */ /* 0x000fce00078e001c */
.L_x_90:
[----:B------:R-:W-:Y:S05]  /*4140*/  BSYNC.RECONVERGENT B0 ;  /* 0x0000000000007941 */ /* 0x000fea0003800200 */
.L_x_89:
[----:B------:R-:W2:Y:S01]  /*4150*/  LDCU UR7, c[0x0][0x3a4] ;  /* 0x00007480ff0777ac */ /* 0x000ea20008000800 */
[----:B------:R-:W-:Y:S01]  /*4160*/  VIADD R2, R2, 0x1 ;  /* 0x0000000102027836 */ /* 0x000fe20000000000 */
[----:B------:R-:W-:Y:S01]  /*4170*/  MOV R28, R44 ;  /* 0x0000002c001c7202 */ /* 0x000fe20000000f00 */
[----:B------:R-:W-:-:S03]  /*4180*/  IMAD.MOV.U32 R29, RZ, RZ, R45 ;  /* 0x000000ffff1d7224 */ /* 0x000fc600078e002d */
[----:B--2---:R-:W-:-:S13]  /*4190*/  ISETP.GE.AND P0, PT, R2, UR7, PT ;  /* 0x0000000702007c0c */ /* 0x004fda000bf06270 */
[----:B------:R-:W-:Y:S05]  /*41a0*/  @!P0 BRA `(.L_x_91) ;  /* 0xffffffdc00608947 */ /* 0x000fea000383ffff */
[----:B------:R-:W-:Y:S05]  /*41b0*/  EXIT ;  /* 0x000000000000794d */ /* 0x000fea0003800000 */
        .weak           $__internal_0_$__cuda_sm3x_div_rn_noftz_f32_slowpath
        .type           $__internal_0_$__cuda_sm3x_div_rn_noftz_f32_slowpath,@function
        .size           $__internal_0_$__cuda_sm3x_div_rn_noftz_f32_slowpath,(.L_x_214 - $__internal_0_$__cuda_sm3x_div_rn_noftz_f32_slowpath)
$__internal_0_$__cuda_sm3x_div_rn_noftz_f32_slowpath:
[----:B------:R-:W-:Y:S01]  /*41c0*/  SHF.R.U32.HI R36, RZ, 0x17, R29 ;  /* 0x00000017ff247819 */ /* 0x000fe2000001161d */
[----:B------:R-:W-:Y:S01]  /*41d0*/  BSSY.RECONVERGENT B0, `(.L_x_92) ;  /* 0x0000062000007945 */ /* 0x000fe20003800200 */
[----:B------:R-:W-:Y:S02]  /*41e0*/  SHF.R.U32.HI R51, RZ, 0x17, R28 ;  /* 0x00000017ff337819 */ /* 0x000fe4000001161c */
[----:B------:R-:W-:Y:S02]  /*41f0*/  LOP3.LUT R36, R36, 0xff, RZ, 0xc0, !PT ;  /* 0x000000ff24247812 */ /* 0x000fe400078ec0ff */
[----:B------:R-:W-:Y:S02]  /*4200*/  LOP3.LUT R51, R51, 0xff, RZ, 0xc0, !PT ;  /* 0x000000ff33337812 */ /* 0x000fe400078ec0ff */
[----:B------:R-:W-:-:S03]  /*4210*/  IADD3 R47, PT, PT, R36, -0x1, RZ ;  /* 0xffffffff242f7810 */ /* 0x000fc60007ffe0ff */
[----:B------:R-:W-:Y:S01]  /*4220*/  VIADD R46, R51, 0xffffffff ;  /* 0xffffffff332e7836 */ /* 0x000fe20000000000 */
[----:B------:R-:W-:-:S04]  /*4230*/  ISETP.GT.U32.AND P0, PT, R47, 0xfd, PT ;  /* 0x000000fd2f00780c */ /* 0x000fc80003f04070 */
[----:B------:R-:W-:-:S13]  /*4240*/  ISETP.GT.U32.OR P0, PT, R46, 0xfd, P0 ;  /* 0x000000fd2e00780c */ /* 0x000fda0000704470 */
[----:B------:R-:W-:Y:S01]  /*4250*/  @!P0 MOV R37, RZ ;  /* 0x000000ff00258202 */ /* 0x000fe20000000f00 */
[----:B------:R-:W-:Y:S06]  /*4260*/  @!P0 BRA `(.L_x_93) ;  /* 0x00000000005c8947 */ /* 0x000fec0003800000 */
[----:B------:R-:W-:Y:S02]  /*4270*/  FSETP.GTU.FTZ.AND P0, PT, |R28|, +INF , PT ;  /* 0x7f8000001c00780b */ /* 0x000fe40003f1c200 */
[----:B------:R-:W-:-:S04]  /*4280*/  FSETP.GTU.FTZ.AND P1, PT, |R29|, +INF , PT ;  /* 0x7f8000001d00780b */ /* 0x000fc80003f3c200 */
[----:B------:R-:W-:-:S13]  /*4290*/  PLOP3.LUT P0, PT, P0, P1, PT, 0xf8, 0x8f ;  /* 0x00000000008f781c */ /* 0x000fda0000703f70 */
[----:B------:R-:W-:Y:S05]  /*42a0*/  @P0 BRA `(.L_x_94) ;  /* 0x00000004004c0947 */ /* 0x000fea0003800000 */
[----:B------:R-:W-:-:S13]  /*42b0*/  LOP3.LUT P0, RZ, R29, 0x7fffffff, R28, 0xc8, !PT ;  /* 0x7fffffff1dff7812 */ /* 0x000fda000780c81c */
[----:B------:R-:W-:Y:S05]  /*42c0*/  @!P0 BRA `(.L_x_95) ;  /* 0x00000004003c8947 */ /* 0x000fea0003800000 */
[C---:B------:R-:W-:Y:S02]  /*42d0*/  FSETP.NEU.FTZ.AND P0, PT, |R28|.reuse, +INF , PT ;  /* 0x7f8000001c00780b */ /* 0x040fe40003f1d200 */
[----:B------:R-:W-:Y:S02]  /*42e0*/  FSETP.NEU.FTZ.AND P3, PT, |R29|, +INF , PT ;  /* 0x7f8000001d00780b */ /* 0x000fe40003f7d200 */
[----:B------:R-:W-:-:S11]  /*42f0*/  FSETP.NEU.FTZ.AND P1, PT, |R28|, +INF , PT ;  /* 0x7f8000001c00780b */ /* 0x000fd60003f3d200 */
[----:B------:R-:W-:Y:S05]  /*4300*/  @!P3 BRA !P0, `(.L_x_95) ;  /* 0x00000004002cb947 */ /* 0x000fea0004000000 */
[----:B------:R-:W-:-:S04]  /*4310*/  LOP3.LUT P0, RZ, R28, 0x7fffffff, RZ, 0xc0, !PT ;  /* 0x7fffffff1cff7812 */ /* 0x000fc8000780c0ff */
[----:B------:R-:W-:-:S13]  /*4320*/  PLOP3.LUT P0, PT, P3, P0, PT, 0x2f, 0xf2 ;  /* 0x0000000000f2781c */ /* 0x000fda0001f00577 */
[----:B------:R-:W-:Y:S05]  /*4330*/  @P0 BRA `(.L_x_96) ;  /* 0x0000000400180947 */ /* 0x000fea0003800000 */
[----:B------:R-:W-:-:S04]  /*4340*/  LOP3.LUT P0, RZ, R29, 0x7fffffff, RZ, 0xc0, !PT ;  /* 0x7fffffff1dff7812 */ /* 0x000fc8000780c0ff */
[----:B------:R-:W-:-:S13]  /*4350*/  PLOP3.LUT P0, PT, P1, P0, PT, 0x2f, 0xf2 ;  /* 0x0000000000f2781c */ /* 0x000fda0000f00577 */
[----:B------:R-:W-:Y:S05]  /*4360*/  @P0 BRA `(.L_x_97) ;  /* 0x0000000400000947 */ /* 0x000fea0003800000 */
[----:B------:R-:W-:Y:S02]  /*4370*/  ISETP.GE.AND P0, PT, R46, RZ, PT ;  /* 0x000000ff2e00720c */ /* 0x000fe40003f06270 */
[----:B------:R-:W-:-:S11]  /*4380*/  ISETP.GE.AND P1, PT, R47, RZ, PT ;  /* 0x000000ff2f00720c */ /* 0x000fd60003f26270 */
[----:B------:R-:W-:Y:S01]  /*4390*/  @P0 IMAD.MOV.U32 R37, RZ, RZ, RZ ;  /* 0x000000ffff250224 */ /* 0x000fe200078e00ff */
[----:B------:R-:W-:Y:S01]  /*43a0*/  @!P0 MOV R37, 0xffffffc0 ;  /* 0xffffffc000258802 */ /* 0x000fe20000000f00 */
[----:B------:R-:W-:Y:S01]  /*43b0*/  @!P0 FFMA R28, R28, 1.84467440737095516160e+19, RZ ;  /* 0x5f8000001c1c8823 */ /* 0x000fe200000000ff */
[----:B------:R-:W-:-:S03]  /*43c0*/  @!P1 FFMA R29, R29, 1.84467440737095516160e+19, RZ ;  /* 0x5f8000001d1d9823 */ /* 0x000fc600000000ff */
[----:B------:R-:W-:-:S07]  /*43d0*/  @!P1 VIADD R37, R37, 0x40 ;  /* 0x0000004025259836 */ /* 0x000fce0000000000 */
.L_x_93:
[----:B------:R-:W-:Y:S01]  /*43e0*/  LEA R46, R36, 0xc0800000, 0x17 ;  /* 0xc0800000242e7811 */ /* 0x000fe200078eb8ff */
[----:B------:R-:W-:Y:S01]  /*43f0*/  VIADD R51, R51, 0xffffff81 ;  /* 0xffffff8133337836 */ /* 0x000fe20000000000 */
[----:B------:R-:W-:Y:S02]  /*4400*/  BSSY.RECONVERGENT B1, `(.L_x_98) ;  /* 0x0000035000017945 */ /* 0x000fe40003800200 */
[----:B------:R-:W-:Y:S01]  /*4410*/  IADD3 R48, PT, PT, -R46, R29, RZ ;  /* 0x0000001d2e307210 */ /* 0x000fe20007ffe1ff */
[C---:B------:R-:W-:Y:S01]  /*4420*/  IMAD R28, R51.reuse, -0x800000, R28 ;  /* 0xff800000331c7824 */ /* 0x040fe200078e021c */
[----:B------:R-:W-:Y:S02]  /*4430*/  IADD3 R36, PT, PT, R51, 0x7f, -R36 ;  /* 0x0000007f33247810 */ /* 0x000fe40007ffe824 */
[----:B------:R-:W0:Y:S01]  /*4440*/  MUFU.RCP R46, R48 ;  /* 0x00000030002e7308 */ /* 0x000e220000001000 */
[----:B------:R-:W-:Y:S01]  /*4450*/  FADD.FTZ R29, -R48, -RZ ;  /* 0x800000ff301d7221 */ /* 0x000fe20000010100 */
[----:B------:R-:W-:-:S03]  /*4460*/  IADD3 R37, PT, PT, R36, R37, RZ ;  /* 0x0000002524257210 */ /* 0x000fc60007ffe0ff */
[----:B0-----:R-:W-:-:S04]  /*4470*/  FFMA R47, R46, R29, 1 ;  /* 0x3f8000002e2f7423 */ /* 0x001fc8000000001d */
[----:B------:R-:W-:-:S04]  /*4480*/  FFMA R47, R46, R47, R46 ;  /* 0x0000002f2e2f7223 */ /* 0x000fc8000000002e */
[----:B------:R-:W-:-:S04]  /*4490*/  FFMA R46, R28, R47, RZ ;  /* 0x0000002f1c2e7223 */ /* 0x000fc800000000ff */
[----:B------:R-:W-:-:S04]  /*44a0*/  FFMA R52, R29, R46, R28 ;  /* 0x0000002e1d347223 */ /* 0x000fc8000000001c */
[----:B------:R-:W-:-:S04]  /*44b0*/  FFMA R46, R47, R52, R46 ;  /* 0x000000342f2e7223 */ /* 0x000fc8000000002e */
[----:B------:R-:W-:-:S04]  /*44c0*/  FFMA R29, R29, R46, R28 ;  /* 0x0000002e1d1d7223 */ /* 0x000fc8000000001c */
[----:B------:R-:W-:-:S05]  /*44d0*/  FFMA R28, R47, R29, R46 ;  /* 0x0000001d2f1c7223 */ /* 0x000fca000000002e */
[----:B------:R-:W-:-:S04]  /*44e0*/  SHF.R.U32.HI R36, RZ, 0x17, R28 ;  /* 0x00000017ff247819 */ /* 0x000fc8000001161c */
[----:B------:R-:W-:-:S05]  /*44f0*/  LOP3.LUT R36, R36, 0xff, RZ, 0xc0, !PT ;  /* 0x000000ff24247812 */ /* 0x000fca00078ec0ff */
[----:B------:R-:W-:-:S05]  /*4500*/  IMAD.IADD R36, R36, 0x1, R37 ;  /* 0x0000000124247824 */ /* 0x000fca00078e0225 */
[----:B------:R-:W-:-:S04]  /*4510*/  IADD3 R48, PT, PT, R36, -0x1, RZ ;  /* 0xffffffff24307810 */ /* 0x000fc80007ffe0ff */
[----:B------:R-:W-:-:S13]  /*4520*/  ISETP.GE.U32.AND P0, PT, R48, 0xfe, PT ;  /* 0x000000fe3000780c */ /* 0x000fda0003f06070 */
[----:B------:R-:W-:Y:S05]  /*4530*/  @!P0 BRA `(.L_x_99) ;  /* 0x0000000000808947 */ /* 0x000fea0003800000 */
[----:B------:R-:W-:-:S13]  /*4540*/  ISETP.GT.AND P0, PT, R36, 0xfe, PT ;  /* 0x000000fe2400780c */ /* 0x000fda0003f04270 */
[----:B------:R-:W-:Y:S05]  /*4550*/  @P0 BRA `(.L_x_100) ;  /* 0x00000000006c0947 */ /* 0x000fea0003800000 */
[----:B------:R-:W-:-:S13]  /*4560*/  ISETP.GE.AND P0, PT, R36, 0x1, PT ;  /* 0x000000012400780c */ /* 0x000fda0003f06270 */
[----:B------:R-:W-:Y:S05]  /*4570*/  @P0 BRA `(.L_x_101) ;  /* 0x0000000000740947 */ /* 0x000fea0003800000 */
[----:B------:R-:W-:Y:S02]  /*4580*/  ISETP.GE.AND P0, PT, R36, -0x18, PT ;  /* 0xffffffe82400780c */ /* 0x000fe40003f06270 */
[----:B------:R-:W-:-:S11]  /*4590*/  LOP3.LUT R28, R28, 0x80000000, RZ, 0xc0, !PT ;  /* 0x800000001c1c7812 */ /* 0x000fd600078ec0ff */
[----:B------:R-:W-:Y:S05]  /*45a0*/  @!P0 BRA `(.L_x_101) ;  /* 0x0000000000688947 */ /* 0x000fea0003800000 */
[CCC-:B------:R-:W-:Y:S01]  /*45b0*/  FFMA.RZ R48, R47.reuse, R29.reuse, R46.reuse ;  /* 0x0000001d2f307223 */ /* 0x1c0fe2000000c02e */
[CCC-:B------:R-:W-:Y:S01]  /*45c0*/  FFMA.RP R37, R47.reuse, R29.reuse, R46.reuse ;  /* 0x0000001d2f257223 */ /* 0x1c0fe2000000802e */
[----:B------:R-:W-:Y:S01]  /*45d0*/  FFMA.RM R46, R47, R29, R46 ;  /* 0x0000001d2f2e7223 */ /* 0x000fe2000000402e */
[----:B------:R-:W-:Y:S02]  /*45e0*/  ISETP.NE.AND P3, PT, R36, RZ, PT ;  /* 0x000000ff2400720c */ /* 0x000fe40003f65270 */
[----:B------:R-:W-:Y:S01]  /*45f0*/  LOP3.LUT R29, R48, 0x7fffff, RZ, 0xc0, !PT ;  /* 0x007fffff301d7812 */ /* 0x000fe200078ec0ff */
[C---:B------:R-:W-:Y:S01]  /*4600*/  VIADD R48, R36.reuse, 0x20 ;  /* 0x0000002024307836 */ /* 0x040fe20000000000 */
[C---:B------:R-:W-:Y:S02]  /*4610*/  ISETP.NE.AND P1, PT, R36.reuse, RZ, PT ;  /* 0x000000ff2400720c */ /* 0x040fe40003f25270 */
[----:B------:R-:W-:Y:S02]  /*4620*/  LOP3.LUT R29, R29, 0x800000, RZ, 0xfc, !PT ;  /* 0x008000001d1d7812 */ /* 0x000fe400078efcff */
[----:B------:R-:W-:-:S02]  /*4630*/  IADD3 R36, PT, PT, -R36, RZ, RZ ;  /* 0x000000ff24247210 */ /* 0x000fc40007ffe1ff */
[----:B------:R-:W-:Y:S02]  /*4640*/  SHF.L.U32 R48, R29, R48, RZ ;  /* 0x000000301d307219 */ /* 0x000fe400000006ff */
[----:B------:R-:W-:Y:S02]  /*4650*/  FSETP.NEU.FTZ.AND P0, PT, R37, R46, PT ;  /* 0x0000002e2500720b */ /* 0x000fe40003f1d000 */
[----:B------:R-:W-:Y:S02]  /*4660*/  SEL R36, R36, RZ, P3 ;  /* 0x000000ff24247207 */ /* 0x000fe40001800000 */
[----:B------:R-:W-:Y:S02]  /*4670*/  ISETP.NE.AND P1, PT, R48, RZ, P1 ;  /* 0x000000ff3000720c */ /* 0x000fe40000f25270 */
[----:B------:R-:W-:Y:S02]  /*4680*/  SHF.R.U32.HI R36, RZ, R36, R29 ;  /* 0x00000024ff247219 */ /* 0x000fe4000001161d */
[----:B------:R-:W-:-:S02]  /*4690*/  PLOP3.LUT P0, PT, P0, P1, PT, 0xf8, 0x8f ;  /* 0x00000000008f781c */ /* 0x000fc40000703f70 */
[----:B------:R-:W-:Y:S02]  /*46a0*/  SHF.R.U32.HI R46, RZ, 0x1, R36 ;  /* 0x00000001ff2e7819 */ /* 0x000fe40000011624 */
[----:B------:R-:W-:-:S04]  /*46b0*/  SEL R29, RZ, 0x1, !P0 ;  /* 0x00000001ff1d7807 */ /* 0x000fc80004000000 */
[----:B------:R-:W-:-:S04]  /*46c0*/  LOP3.LUT R29, R29, 0x1, R46, 0xf8, !PT ;  /* 0x000000011d1d7812 */ /* 0x000fc800078ef82e */
[----:B------:R-:W-:-:S05]  /*46d0*/  LOP3.LUT R29, R29, R36, RZ, 0xc0, !PT ;  /* 0x000000241d1d7212 */ /* 0x000fca00078ec0ff */
[----:B------:R-:W-:-:S05]  /*46e0*/  IMAD.IADD R29, R46, 0x1, R29 ;  /* 0x000000012e1d7824 */ /* 0x000fca00078e021d */
[----:B------:R-:W-:Y:S01]  /*46f0*/  LOP3.LUT R28, R29, R28, RZ, 0xfc, !PT ;  /* 0x0000001c1d1c7212 */ /* 0x000fe200078efcff */
[----:B------:R-:W-:Y:S06]  /*4700*/  BRA `(.L_x_101) ;  /* 0x0000000000107947 */ /* 0x000fec0003800000 */
.L_x_100:
[----:B------:R-:W-:-:S04]  /*4710*/  LOP3.LUT R28, R28, 0x80000000, RZ, 0xc0, !PT ;  /* 0x800000001c1c7812 */ /* 0x000fc800078ec0ff */
[----:B------:R-:W-:Y:S01]  /*4720*/  LOP3.LUT R28, R28, 0x7f800000, RZ, 0xfc, !PT ;  /* 0x7f8000001c1c7812 */ /* 0x000fe200078efcff */
[----:B------:R-:W-:Y:S06]  /*4730*/  BRA `(.L_x_101) ;  /* 0x0000000000047947 */ /* 0x000fec0003800000 */
.L_x_99:
[----:B------:R-:W-:-:S07]  /*4740*/  LEA R28, R37, R28, 0x17 ;  /* 0x0000001c251c7211 */ /* 0x000fce00078eb8ff */
.L_x_101:
[----:B------:R-:W-:Y:S05]  /*4750*/  BSYNC.RECONVERGENT B1 ;  /* 0x0000000000017941 */ /* 0x000fea0003800200 */
.L_x_98:
[----:B------:R-:W-:Y:S05]  /*4760*/  BRA `(.L_x_102) ;  /* 0x0000000000207947 */ /* 0x000fea0003800000 */
.L_x_97:
[----:B------:R-:W-:-:S04]  /*4770*/  LOP3.LUT R28, R29, 0x80000000, R28, 0x48, !PT ;  /* 0x800000001d1c7812 */ /* 0x000fc800078e481c */
[----:B------:R-:W-:Y:S01]  /*4780*/  LOP3.LUT R28, R28, 0x7f800000, RZ, 0xfc, !PT ;  /* 0x7f8000001c1c7812 */ /* 0x000fe200078efcff */
[----:B------:R-:W-:Y:S06]  /*4790*/  BRA `(.L_x_102) ;  /* 0x0000000000147947 */ /* 0x000fec0003800000 */
.L_x_96:
[----:B------:R-:W-:Y:S01]  /*47a0*/  LOP3.LUT R28, R29, 0x80000000, R28, 0x48, !PT ;  /* 0x800000001d1c7812 */ /* 0x000fe200078e481c */
[----:B------:R-:W-:Y:S06]  /*47b0*/  BRA `(.L_x_102) ;  /* 0x00000000000c7947 */ /* 0x000fec0003800000 */
.L_x_95:
[----:B------:R-:W0:Y:S01]  /*47c0*/  MUFU.RSQ R28, -QNAN ;  /* 0xffc00000001c7908 */ /* 0x000e220000001400 */
[----:B------:R-:W-:Y:S05]  /*47d0*/  BRA `(.L_x_102) ;  /* 0x0000000000047947 */ /* 0x000fea0003800000 */
.L_x_94:
[----:B------:R-:W-:-:S07]  /*47e0*/  FADD.FTZ R28, R28, R29 ;  /* 0x0000001d1c1c7221 */ /* 0x000fce0000010000 */
.L_x_102:
[----:B------:R-:W-:Y:S05]  /*47f0*/  BSYNC.RECONVERGENT B0 ;  /* 0x0000000000007941 */ /* 0x000fea0003800200 */
.L_x_92:
[----:B------:R-:W-:Y:S02]  /*4800*/  HFMA2 R29, -RZ, RZ, 0, 0 ;  /* 0x00000000ff1d7431 */ /* 0x000fe400000001ff */
[----:B0-----:R-:W-:Y:S01]  /*4810*/  IMAD.MOV.U32 R36, RZ, RZ, R28 ;  /* 0x000000ffff247224 */ /* 0x001fe200078e001c */
[----:B------:R-:W-:-:S04]  /*4820*/  MOV R28, R32 ;  /* 0x00000020001c7202 */ /* 0x000fc80000000f00 */
[----:B------:R-:W-:Y:S05]  /*4830*/  RET.REL.NODEC R28 `(frama_many_series_one_param_f32) ;  /* 0xffffffb41cf07950 */ /* 0x000fea0003c3ffff */
.L_x_103:
[----:B------:R-:W-:-:S00]  /*4840*/  BRA `(.L_x_103) ;  /* 0xfffffffc00fc7947 */ /* 0x000fc0000383ffff */
[----:B------:R-:W-:-:S00]  /*4850*/  NOP ;  /* 0x0000000000007918 */ /* 0x000fc00000000000 */
        /* <DEDUP_REMOVED lines=10> */
.L_x_214:


//--------------------- .text.frama_batch_f32     --------------------------
	.section	.text.frama_batch_f32,"ax",@progbits
	.align	128
        .global         frama_batch_f32
        .type           frama_batch_f32,@function
        .size           frama_batch_f32,(.L_x_215 - frama_batch_f32)
        .other          frama_batch_f32,@"STO_CUDA_ENTRY STV_DEFAULT"
frama_batch_f32:
.text.frama_batch_f32:
[----:B------:R-:W0:Y:S01]  /*0000*/  LDC R1, c[0x0][0x37c] ;  /* 0x0000df00ff017b82 */ /* 0x000e220000000800 */
[----:B------:R-:W1:Y:S07]  /*0010*/  S2R R0, SR_TID.X ;  /* 0x0000000000007919 */ /* 0x000e6e0000002100 */
[----:B------:R-:W1:Y:S01]  /*0020*/  S2UR UR4, SR_CTAID.X ;  /* 0x00000000000479c3 */ /* 0x000e620000002500 */
[----:B------:R-:W2:Y:S01]  /*0030*/  LDCU UR5, c[0x0][0x3b4] ;  /* 0x00007680ff0577ac */ /* 0x000ea20008000800 */
[----:B0-----:R-:W-:-:S06]  /*0040*/  VIADD R1, R1, 0xffffa000 ;  /* 0xffffa00001017836 */ /* 0x001fcc0000000000 */
[----:B------:R-:W1:Y:S02]  /*0050*/  LDC R9, c[0x0][0x360] ;  /* 0x0000d800ff097b82 */ /* 0x000e640000000800 */
[----:B-1----:R-:W-:-:S05]  /*0060*/  IMAD R9, R9, UR4, R0 ;  /* 0x0000000409097c24 */ /* 0x002fca000f8e0200 */
[----:B--2---:R-:W-:-:S13]  /*0070*/  ISETP.GE.AND P0, PT, R9, UR5, PT ;  /* 0x0000000509007c0c */ /* 0x004fda000bf06270 */
[----:B------:R-:W-:Y:S05]  /*0080*/  @P0 EXIT ;  /* 0x000000000000094d */ /* 0x000fea0003800000 */
[----:B------:R-:W0:Y:S01]  /*0090*/  LDCU UR7, c[0x0][0x3b0] ;  /* 0x00007600ff0777ac */ /* 0x000e220008000800 */
[C---:B------:R-:W-:Y:S02]  /*00a0*/  IADD3 R18, P0, PT, R1.reuse, 0x2000, RZ ;  /* 0x0000200001127810 */ /* 0x040fe40007f1e0ff */
[C---:B------:R-:W-:Y:S01]  /*00b0*/  IADD3 R22, P2, PT, R1.reuse, 0x4000, RZ ;  /* 0x0000400001167810 */ /* 0x040fe20007f5e0ff */
[----:B------:R-:W1:Y:S01]  /*00c0*/  LDCU.64 UR10, c[0x0][0x3c0] ;  /* 0x00007800ff0a77ac */ /* 0x000e620008000a00 */
[C---:B------:R-:W-:Y:S01]  /*00d0*/  IADD3 R24, P3, PT, R1.reuse, 0x5000, RZ ;  /* 0x0000500001187810 */ /* 0x040fe20007f7e0ff */
[----:B------:R-:W-:Y:S01]  /*00e0*/  IMAD.X R19, RZ, RZ, RZ, P0 ;  /* 0x000000ffff137224 */ /* 0x000fe200000e06ff */
[----:B------:R-:W-:Y:S01]  /*00f0*/  IADD3 R20, P1, PT, R1, 0x3000, RZ ;  /* 0x0000300001147810 */ /* 0x000fe20007f3e0ff */
[----:B------:R-:W2:Y:S01]  /*0100*/  LDCU UR4, c[0x0][0x3b8] ;  /* 0x00007700ff0477ac */ /* 0x000ea20008000800 */
[----:B------:R-:W-:Y:S02]  /*0110*/  IMAD.X R23, RZ, RZ, RZ, P2 ;  /* 0x000000ffff177224 */ /* 0x000fe400010e06ff */
[----:B------:R-:W-:Y:S01]  /*0120*/  IADD3.X R21, PT, PT, RZ, RZ, RZ, P1, !PT ;  /* 0x000000ffff157210 */ /* 0x000fe20000ffe4ff */
[----:B------:R-:W-:Y:S01]  /*0130*/  IMAD.X R25, RZ, RZ, RZ, P3 ;  /* 0x000000ffff197224 */ /* 0x000fe200018e06ff */
[----:B------:R-:W3:Y:S01]  /*0140*/  LDCU.64 UR8, c[0x0][0x358] ;  /* 0x00006b00ff0877ac */ /* 0x000ee20008000a00 */
[----:B0-----:R-:W-:Y:S01]  /*0150*/  IMAD R2, R9, UR7, RZ ;  /* 0x0000000709027c24 */ /* 0x001fe2000f8e02ff */
[----:B------:R-:W-:-:S03]  /*0160*/  UISETP.GE.AND UP0, UPT, UR7, 0x1, UPT ;  /* 0x000000010700788c */ /* 0x000fc6000bf06270 */
[----:B------:R-:W-:Y:S01]  /*0170*/  IMAD.WIDE R2, R2, 0x4, RZ ;  /* 0x0000000402027825 */ /* 0x000fe200078e02ff */
[----:B--2---:R-:W-:Y:S02]  /*0180*/  MOV R11, UR4 ;  /* 0x00000004000b7c02 */ /* 0x004fe40008000f00 */
[----:B-1----:R-:W-:-:S04]  /*0190*/  IADD3 R26, P0, PT, R2, UR10, RZ ;  /* 0x0000000a021a7c10 */ /* 0x002fc8000ff1e0ff */
[----:B------:R-:W-:Y:S01]  /*01a0*/  IADD3.X R27, PT, PT, R3, UR11, RZ, P0, !PT ;  /* 0x0000000b031b7c10 */ /* 0x000fe200087fe4ff */
[----:B---3--:R-:W-:Y:S08]  /*01b0*/  BRA.U !UP0, `(.L_x_104) ;  /* 0x0000000508307547 */ /* 0x008ff0000b800000 */
[----:B------:R-:W-:Y:S01]  /*01c0*/  UISETP.GE.U32.AND UP1, UPT, UR7, 0x10, UPT ;  /* 0x000000100700788c */ /* 0x000fe2000bf26070 */
[----:B------:R-:W-:Y:S01]  /*01d0*/  IMAD.MOV.U32 R7, RZ, RZ, RZ ;  /* 0x000000ffff077224 */ /* 0x000fe200078e00ff */
[----:B------:R-:W-:-:S04]  /*01e0*/  ULOP3.LUT UR4, UR7, 0xf, URZ, 0xc0, !UPT ;  /* 0x0000000f07047892 */ /* 0x000fc8000f8ec0ff */
[----:B------:R-:W-:-:S03]  /*01f0*/  UISETP.NE.AND UP0, UPT, UR4, URZ, UPT ;  /* 0x000000ff0400728c */ /* 0x000fc6000bf05270 */
[----:B------:R-:W-:Y:S08]  /*0200*/  BRA.U !UP1, `(.L_x_105) ;  /* 0x0000000109747547 */ /* 0x000ff0000b800000 */
[----:B------:R-:W-:Y:S01]  /*0210*/  ULOP3.LUT UR5, UR7, 0x7ffffff0, URZ, 0xc0, !UPT ;  /* 0x7ffffff007057892 */ /* 0x000fe2000f8ec0ff */
[----:B------:R-:W-:Y:S01]  /*0220*/  IADD3 R0, P0, PT, R26, 0x20, RZ ;  /* 0x000000201a007810 */ /* 0x000fe20007f1e0ff */
[----:B------:R-:W-:Y:S02]  /*0230*/  IMAD.MOV.U32 R15, RZ, RZ, 0x7fffffff ;  /* 0x7fffffffff0f7424 */ /* 0x000fe400078e00ff */
[----:B------:R-:W-:Y:S01]  /*0240*/  UIADD3 UR6, UPT, UPT, -UR5, URZ, URZ ;  /* 0x000000ff05067290 */ /* 0x000fe2000fffe1ff */
[----:B------:R-:W-:Y:S01]  /*0250*/  IADD3.X R13, PT, PT, RZ, R27, RZ, P0, !PT ;  /* 0x0000001bff0d7210 */ /* 0x000fe200007fe4ff */
[----:B------:R-:W-:-:S10]  /*0260*/  IMAD.U32 R7, RZ, RZ, UR5 ;  /* 0x00000005ff077e24 */ /* 0x000fd4000f8e00ff */
.L_x_106:
[----:B0-----:R-:W-:Y:S01]  /*0270*/  IMAD.MOV.U32 R4, RZ, RZ, R0 ;  /* 0x000000ffff047224 */ /* 0x001fe200078e0000 */
[----:B------:R-:W-:Y:S01]  /*0280*/  MOV R5, R13 ;  /* 0x0000000d00057202 */ /* 0x000fe20000000f00 */
[----:B------:R-:W-:-:S03]  /*0290*/  UIADD3 UR6, UPT, UPT, UR6, 0x10, URZ ;  /* 0x0000001006067890 */ /* 0x000fc6000fffe0ff */
[----:B------:R-:W-:Y:S01]  /*02a0*/  IADD3 R0, P0, PT, R4, 0x40, RZ ;  /* 0x0000004004007810 */ /* 0x000fe20007f1e0ff */
[----:B------:R0:W-:Y:S01]  /*02b0*/  STG.E desc[UR8][R4.64+-0x20], R15 ;  /* 0xffffe00f04007986 */ /* 0x0001e2000c101908 */
[----:B------:R-:W-:-:S03]  /*02c0*/  UISETP.NE.AND UP1, UPT, UR6, URZ, UPT ;  /* 0x000000ff0600728c */ /* 0x000fc6000bf25270 */
[----:B------:R0:W-:Y:S01]  /*02d0*/  STG.E desc[UR8][R4.64+-0x1c], R15 ;  /* 0xffffe40f04007986 */ /* 0x0001e2000c101908 */
[----:B------:R-:W-:-:S03]  /*02e0*/  IMAD.X R13, RZ, RZ, R5, P0 ;  /* 0x000000ffff0d7224 */ /* 0x000fc600000e0605 */
[----:B------:R0:W-:Y:S04]  /*02f0*/  STG.E desc[UR8][R4.64+-0x18], R15 ;  /* 0xffffe80f04007986 */ /* 0x0001e8000c101908 */
        /* <DEDUP_REMOVED lines=12> */
[----:B------:R0:W-:Y:S01]  /*03c0*/  STG.E desc[UR8][R4.64+0x1c], R15 ;  /* 0x00001c0f04007986 */ /* 0x0001e2000c101908 */
[----:B------:R-:W-:Y:S05]  /*03d0*/  BRA.U UP1, `(.L_x_106) ;  /* 0xfffffffd01a47547 */ /* 0x000fea000b83ffff */
.L_x_105:
[----:B------:R-:W-:Y:S05]  /*03e0*/  BRA.U !UP0, `(.L_x_104) ;  /* 0x0000000108a47547 */ /* 0x000fea000b800000 */
[----:B------:R-:W-:Y:S02]  /*03f0*/  UISETP.GE.U32.AND UP0, UPT, UR4, 0x8, UPT ;  /* 0x000000080400788c */ /* 0x000fe4000bf06070 */
[----:B------:R-:W-:-:S04]  /*0400*/  ULOP3.LUT UR5, UR7, 0x7, URZ, 0xc0, !UPT ;  /* 0x0000000707057892 */ /* 0x000fc8000f8ec0ff */
[----:B------:R-:W-:-:S03]  /*0410*/  UISETP.NE.AND UP1, UPT, UR5, URZ, UPT ;  /* 0x000000ff0500728c */ /* 0x000fc6000bf25270 */
[----:B------:R-:W-:Y:S08]  /*0420*/  BRA.U !UP0, `(.L_x_107) ;  /* 0x00000001082c7547 */ /* 0x000ff0000b800000 */
[----:B------:R-:W-:Y:S02]  /*0430*/  IMAD.MOV.U32 R13, RZ, RZ, 0x7fffffff ;  /* 0x7fffffffff0d7424 */ /* 0x000fe400078e00ff */
[C---:B0-----:R-:W-:Y:S01]  /*0440*/  IMAD.WIDE.U32 R4, R7.reuse, 0x4, R26 ;  /* 0x0000000407047825 */ /* 0x041fe200078e001a */
[----:B------:R-:W-:-:S04]  /*0450*/  IADD3 R7, PT, PT, R7, 0x8, RZ ;  /* 0x0000000807077810 */ /* 0x000fc80007ffe0ff */
[----:B------:R1:W-:Y:S04]  /*0460*/  STG.E desc[UR8][R4.64], R13 ;  /* 0x0000000d04007986 */ /* 0x0003e8000c101908 */
[----:B------:R1:W-:Y:S04]  /*0470*/  STG.E desc[UR8][R4.64+0x4], R13 ;  /* 0x0000040d04007986 */ /* 0x0003e8000c101908 */
[----:B------:R1:W-:Y:S04]  /*0480*/  STG.E desc[UR8][R4.64+0x8], R13 ;  /* 0x0000080d04007986 */ /* 0x0003e8000c101908 */
[----:B------:R1:W-:Y:S04]  /*0490*/  STG.E desc[UR8][R4.64+0xc], R13 ;  /* 0x00000c0d04007986 */ /* 0x0003e8000c101908 */
[----:B------:R1:W-:Y:S04]  /*04a0*/  STG.E desc[UR8][R4.64+0x10], R13 ;  /* 0x0000100d04007986 */ /* 0x0003e8000c101908 */
[----:B------:R1:W-:Y:S04]  /*04b0*/  STG.E desc[UR8][R4.64+0x14], R13 ;  /* 0x0000140d04007986 */ /* 0x0003e8000c101908 */
[----:B------:R1:W-:Y:S04]  /*04c0*/  STG.E desc[UR8][R4.64+0x18], R13 ;  /* 0x0000180d04007986 */ /* 0x0003e8000c101908 */
[----:B------:R1:W-:Y:S02]  /*04d0*/  STG.E desc[UR8][R4.64+0x1c], R13 ;  /* 0x00001c0d04007986 */ /* 0x0003e4000c101908 */
.L_x_107:
[----:B------:R-:W-:Y:S05]  /*04e0*/  BRA.U !UP1, `(.L_x_104) ;  /* 0x0000000109647547 */ /* 0x000fea000b800000 */
[----:B------:R-:W-:Y:S02]  /*04f0*/  UISETP.GE.U32.AND UP0, UPT, UR5, 0x4, UPT ;  /* 0x000000040500788c */ /* 0x000fe4000bf06070 */
[----:B------:R-:W-:-:S04]  /*0500*/  ULOP3.LUT UR4, UR7, 0x3, URZ, 0xc0, !UPT ;  /* 0x0000000307047892 */ /* 0x000fc8000f8ec0ff */
[----:B------:R-:W-:-:S03]  /*0510*/  UISETP.NE.AND UP1, UPT, UR4, URZ, UPT ;  /* 0x000000ff0400728c */ /* 0x000fc6000bf25270 */
[----:B------:R-:W-:Y:S08]  /*0520*/  BRA.U !UP0, `(.L_x_108) ;  /* 0x00000001081c7547 */ /* 0x000ff0000b800000 */
[----:B-1----:R-:W-:Y:S02]  /*0530*/  IMAD.MOV.U32 R13, RZ, RZ, 0x7fffffff ;  /* 0x7fffffffff0d7424 */ /* 0x002fe400078e00ff */
[----:B0-----:R-:W-:-:S04]  /*0540*/  IMAD.WIDE.U32 R4, R7, 0x4, R26 ;  /* 0x0000000407047825 */ /* 0x001fc800078e001a */
[----:B------:R-:W-:Y:S01]  /*0550*/  VIADD R7, R7, 0x4 ;  /* 0x0000000407077836 */ /* 0x000fe20000000000 */
[----:B------:R2:W-:Y:S04]  /*0560*/  STG.E desc[UR8][R4.64], R13 ;  /* 0x0000000d04007986 */ /* 0x0005e8000c101908 */
[----:B------:R2:W-:Y:S04]  /*0570*/  STG.E desc[UR8][R4.64+0x4], R13 ;  /* 0x0000040d04007986 */ /* 0x0005e8000c101908 */
[----:B------:R2:W-:Y:S04]  /*0580*/  STG.E desc[UR8][R4.64+0x8], R13 ;  /* 0x0000080d04007986 */ /* 0x0005e8000c101908 */
[----:B------:R2:W-:Y:S02]  /*0590*/  STG.E desc[UR8][R4.64+0xc], R13 ;  /* 0x00000c0d04007986 */ /* 0x0005e4000c101908 */
.L_x_108:
[----:B------:R-:W-:Y:S05]  /*05a0*/  BRA.U !UP1, `(.L_x_104) ;  /* 0x0000000109347547 */ /* 0x000fea000b800000 */
[----:B------:R-:W-:Y:S01]  /*05b0*/  IMAD.WIDE.U32 R2, R7, 0x4, R2 ;  /* 0x0000000407027825 */ /* 0x000fe200078e0002 */
[----:B------:R-:W-:Y:S01]  /*05c0*/  MOV R7, 0x7fffffff ;  /* 0x7fffffff00077802 */ /* 0x000fe20000000f00 */
[----:B------:R-:W-:Y:S01]  /*05d0*/  UIADD3 UR4, UPT, UPT, -UR4, URZ, URZ ;  /* 0x000000ff04047290 */ /* 0x000fe2000fffe1ff */
[----:B------:R-:W-:-:S04]  /*05e0*/  IADD3 R0, P0, PT, R2, UR10, RZ ;  /* 0x0000000a02007c10 */ /* 0x000fc8000ff1e0ff */
[----:B012---:R-:W-:-:S09]  /*05f0*/  IADD3.X R5, PT, PT, R3, UR11, RZ, P0, !PT ;  /* 0x0000000b03057c10 */ /* 0x007fd200087fe4ff */
.L_x_109:
[----:B---3--:R-:W-:Y:S01]  /*0600*/  IMAD.MOV.U32 R2, RZ, RZ, R0 ;  /* 0x000000ffff027224 */ /* 0x008fe200078e0000 */
[----:B------:R-:W-:Y:S01]  /*0610*/  UIADD3 UR4, UPT, UPT, UR4, 0x1, URZ ;  /* 0x0000000104047890 */ /* 0x000fe2000fffe0ff */
[----:B------:R-:W-:Y:S01]  /*0620*/  IMAD.MOV.U32 R3, RZ, RZ, R5 ;  /* 0x000000ffff037224 */ /* 0x000fe200078e0005 */
[----:B------:R-:W-:Y:S02]  /*0630*/  IADD3 R0, P0, PT, R0, 0x4, RZ ;  /* 0x0000000400007810 */ /* 0x000fe40007f1e0ff */
[----:B------:R-:W-:Y:S02]  /*0640*/  UISETP.NE.AND UP0, UPT, UR4, URZ, UPT ;  /* 0x000000ff0400728c */ /* 0x000fe4000bf05270 */
[----:B------:R3:W-:Y:S01]  /*0650*/  STG.E desc[UR8][R2.64], R7 ;  /* 0x0000000702007986 */ /* 0x0007e2000c101908 */
[----:B------:R-:W-:-:S06]  /*0660*/  IADD3.X R5, PT, PT, RZ, R5, RZ, P0, !PT ;  /* 0x00000005ff057210 */ /* 0x000fcc00007fe4ff */
[----:B------:R-:W-:Y:S05]  /*0670*/  BRA.U UP0, `(.L_x_109) ;  /* 0xfffffffd00e07547 */ /* 0x000fea000b83ffff */
.L_x_104:
[----:B------:R-:W4:Y:S02]  /*0680*/  LDC R0, c[0x0][0x3b8] ;  /* 0x0000ee00ff007b82 */ /* 0x000f240000000800 */
[----:B----4-:R-:W-:-:S04]  /*0690*/  ISETP.GE.AND P0, PT, R0, UR7, PT ;  /* 0x0000000700007c0c */ /* 0x010fc8000bf06270 */
[----:B------:R-:W-:-:S13]  /*06a0*/  ISETP.LT.OR P0, PT, R0, RZ, P0 ;  /* 0x000000ff0000720c */ /* 0x000fda0000701670 */
[----:B------:R-:W-:Y:S05]  /*06b0*/  @P0 EXIT ;  /* 0x000000000000094d */ /* 0x000fea0003800000 */
[----:B012---:R-:W0:Y:S08]  /*06c0*/  LDC.64 R4, c[0x0][0x398] ;  /* 0x0000e600ff047b82 */ /* 0x007e300000000a00 */
[----:B---3--:R-:W1:Y:S08]  /*06d0*/  LDC.64 R2, c[0x0][0x3a0] ;  /* 0x0000e800ff027b82 */ /* 0x008e700000000a00 */
[----:B------:R-:W2:Y:S01]  /*06e0*/  LDC.64 R6, c[0x0][0x3a8] ;  /* 0x0000ea00ff067b82 */ /* 0x000ea20000000a00 */
[----:B0-----:R-:W-:-:S06]  /*06f0*/  IMAD.WIDE R4, R9, 0x4, R4 ;  /* 0x0000000409047825 */ /* 0x001fcc00078e0204 */
[----:B------:R-:W3:Y:S01]  /*0700*/  LDG.E.CONSTANT R4, desc[UR8][R4.64] ;  /* 0x0000000804047981 */ /* 0x000ee2000c1e9900 */
[----:B-1----:R-:W-:-:S06]  /*0710*/  IMAD.WIDE R2, R9, 0x4, R2 ;  /* 0x0000000409027825 */ /* 0x002fcc00078e0202 */
[----:B------:R-:W3:Y:S01]  /*0720*/  LDG.E.CONSTANT R2, desc[UR8][R2.64] ;  /* 0x0000000802027981 */ /* 0x000ee2000c1e9900 */
[----:B--2---:R-:W-:-:S05]  /*0730*/  IMAD.WIDE R6, R9, 0x4, R6 ;  /* 0x0000000409067825 */ /* 0x004fca00078e0206 */
[----:B------:R-:W3:Y:S02]  /*0740*/  LDG.E.CONSTANT R13, desc[UR8][R6.64] ;  /* 0x00000008060d7981 */ /* 0x000ee4000c1e9900 */
[----:B---3--:R-:W-:-:S04]  /*0750*/  VIMNMX3 R8, R4, R2, R13, PT ;  /* 0x000000020408720f */ /* 0x008fc8000380010d */
[----:B------:R-:W-:-:S13]  /*0760*/  ISETP.GE.AND P0, PT, R8, 0x1, PT ;  /* 0x000000010800780c */ /* 0x000fda0003f06270 */
[----:B------:R-:W-:Y:S05]  /*0770*/  @!P0 EXIT ;  /* 0x000000000000894d */ /* 0x000fea0003800000 */
[----:B------:R-:W-:-:S05]  /*0780*/  LOP3.LUT R3, R4, 0x1, RZ, 0xc0, !PT ;  /* 0x0000000104037812 */ /* 0x000fca00078ec0ff */
[----:B------:R-:W-:-:S04]  /*0790*/  IMAD.IADD R3, R4, 0x1, R3 ;  /* 0x0000000104037824 */ /* 0x000fc800078e0203 */
[----:B------:R-:W-:-:S05]  /*07a0*/  VIADD R4, R3, 0xfffffbff ;  /* 0xfffffbff03047836 */ /* 0x000fca0000000000 */
[----:B------:R-:W-:-:S13]  /*07b0*/  ISETP.GE.U32.AND P0, PT, R4, -0x3ff, PT ;  /* 0xfffffc010400780c */ /* 0x000fda0003f06070 */
[----:B------:R-:W-:Y:S05]  /*07c0*/  @!P0 EXIT ;  /* 0x000000000000894d */ /* 0x000fea0003800000 */
[----:B------:R-:W-:-:S04]  /*07d0*/  IADD3 R4, PT, PT, -R0, UR7, RZ ;  /* 0x0000000700047c10 */ /* 0x000fc8000fffe1ff */
[----:B------:R-:W-:-:S13]  /*07e0*/  ISETP.GE.AND P0, PT, R4, R3, PT ;  /* 0x000000030400720c */ /* 0x000fda0003f06270 */
[----:B------:R-:W-:Y:S05]  /*07f0*/  @!P0 EXIT ;  /* 0x000000000000894d */ /* 0x000fea0003800000 */
[C---:B------:R-:W-:Y:S01]  /*0800*/  ISETP.GE.U32.AND P0, PT, R3.reuse, 0x10, PT ;  /* 0x000000100300780c */ /* 0x040fe20003f06070 */
[----:B------:R-:W-:Y:S01]  /*0810*/  BSSY.RECONVERGENT B0, `(.L_x_110) ;  /* 0x0000036000007945 */ /* 0x000fe20003800200 */
[----:B------:R-:W-:Y:S01]  /*0820*/  LOP3.LUT R15, R3, 0xf, RZ, 0xc0, !PT ;  /* 0x0000000f030f7812 */ /* 0x000fe200078ec0ff */
[----:B------:R-:W-:Y:S02]  /*0830*/  HFMA2 R28, -RZ, RZ, 0, 0 ;  /* 0x00000000ff1c7431 */ /* 0x000fe400000001ff */
[----:B------:R-:W-:Y:S01]  /*0840*/  IMAD.MOV.U32 R7, RZ, RZ, RZ ;  /* 0x000000ffff077224 */ /* 0x000fe200078e00ff */
[----:B------:R-:W-:-:S07]  /*0850*/  ISETP.NE.AND P1, PT, R15, RZ, PT ;  /* 0x000000ff0f00720c */ /* 0x000fce0003f25270 */
[----:B------:R-:W-:Y:S06]  /*0860*/  @!P0 BRA `(.L_x_111) ;  /* 0x0000000000c08947 */ /* 0x000fec0003800000 */
[----:B------:R-:W0:Y:S01]  /*0870*/  LDC.64 R4, c[0x0][0x390] ;  /* 0x0000e400ff047b82 */ /* 0x000e220000000a00 */
[C---:B------:R-:W-:Y:S01]  /*0880*/  LOP3.LUT R6, R3.reuse, 0xffff, RZ, 0xc0, !PT ;  /* 0x0000ffff03067812 */ /* 0x040fe200078ec0ff */
[----:B------:R-:W-:Y:S01]  /*0890*/  IMAD.MOV.U32 R28, RZ, RZ, RZ ;  /* 0x000000ffff1c7224 */ /* 0x000fe200078e00ff */
[----:B------:R-:W-:Y:S02]  /*08a0*/  LOP3.LUT R7, R3, 0x7f0, RZ, 0xc0, !PT ;  /* 0x000007f003077812 */ /* 0x000fe400078ec0ff */
[----:B------:R-:W-:-:S05]  /*08b0*/  SHF.R.U32.HI R6, RZ, 0x4, R6 ;  /* 0x00000004ff067819 */ /* 0x000fca0000011606 */
[----:B------:R-:W-:-:S05]  /*08c0*/  IMAD.SHL.U32 R6, R6, 0x10, RZ ;  /* 0x0000001006067824 */ /* 0x000fca00078e00ff */
[----:B------:R-:W-:-:S05]  /*08d0*/  LOP3.LUT R6, R6, 0x7f0, RZ, 0xe2, !PT ;  /* 0x000007f006067812 */ /* 0x000fca00078ee2ff */
[----:B------:R-:W-:Y:S02]  /*08e0*/  IMAD.MOV R6, RZ, RZ, -R6 ;  /* 0x000000ffff067224 */ /* 0x000fe400078e0a06 */
[----:B0-----:R-:W-:-:S03]  /*08f0*/  IMAD.WIDE.U32 R4, R0, 0x4, R4 ;  /* 0x0000000400047825 */ /* 0x001fc600078e0004 */
[----:B------:R-:W-:-:S04]  /*0900*/  IADD3 R4, P0, PT, R4, 0x20, RZ ;  /* 0x0000002004047810 */ /* 0x000fc80007f1e0ff */
[----:B------:R-:W-:-:S09]  /*0910*/  IADD3.X R5, PT, PT, RZ, R5, RZ, P0, !PT ;  /* 0x00000005ff057210 */ /* 0x000fd200007fe4ff */
.L_x_112:
[----:B------:R-:W2:Y:S04]  /*0920*/  LDG.E.CONSTANT R9, desc[UR8][R4.64+-0x20] ;  /* 0xffffe00804097981 */ /* 0x000ea8000c1e9900 */
[----:B------:R-:W3:Y:S04]  /*0930*/  LDG.E.CONSTANT R10, desc[UR8][R4.64+-0x1c] ;  /* 0xffffe408040a7981 */ /* 0x000ee8000c1e9900 */
[----:B------:R-:W4:Y:S04]  /*0940*/  LDG.E.CONSTANT R12, desc[UR8][R4.64+-0x18] ;  /* 0xffffe808040c7981 */ /* 0x000f28000c1e9900 */
[----:B------:R-:W5:Y:S04]  /*0950*/  LDG.E.CONSTANT R14, desc[UR8][R4.64+-0x14] ;  /* 0xffffec08040e7981 */ /* 0x000f68000c1e9900 */
        /* <DEDUP_REMOVED lines=11> */
[----:B------:R0:W5:Y:S01]  /*0a10*/  LDG.E.CONSTANT R8, desc[UR8][R4.64+0x1c] ;  /* 0x00001c0804087981 */ /* 0x000162000c1e9900 */
[----:B------:R-:W-:-:S04]  /*0a20*/  IADD3 R6, PT, PT, R6, 0x10, RZ ;  /* 0x0000001006067810 */ /* 0x000fc80007ffe0ff */
[----:B------:R-:W-:Y:S02]  /*0a30*/  ISETP.NE.AND P0, PT, R6, RZ, PT ;  /* 0x000000ff0600720c */ /* 0x000fe40003f05270 */
[----:B0-----:R-:W-:-:S05]  /*0a40*/  IADD3 R4, P2, PT, R4, 0x40, RZ ;  /* 0x0000004004047810 */ /* 0x001fca0007f5e0ff */
[----:B------:R-:W-:Y:S02]  /*0a50*/  IMAD.X R5, RZ, RZ, R5, P2 ;  /* 0x000000ffff057224 */ /* 0x000fe400010e0605 */
[----:B--2---:R-:W-:-:S04]  /*0a60*/  FADD R9, R9, R28 ;  /* 0x0000001c09097221 */ /* 0x004fc80000000000 */
[----:B---3--:R-:W-:-:S04]  /*0a70*/  FADD R9, R9, R10 ;  /* 0x0000000a09097221 */ /* 0x008fc80000000000 */
[----:B----4-:R-:W-:-:S04]  /*0a80*/  FADD R9, R9, R12 ;  /* 0x0000000c09097221 */ /* 0x010fc80000000000 */
        /* <DEDUP_REMOVED lines=12> */
[----:B------:R-:W-:Y:S01]  /*0b50*/  FADD R28, R9, R8 ;  /* 0x00000008091c7221 */ /* 0x000fe20000000000 */
[----:B------:R-:W-:Y:S06]  /*0b60*/  @P0 BRA `(.L_x_112) ;  /* 0xfffffffc006c0947 */ /* 0x000fec000383ffff */
.L_x_111:
[----:B------:R-:W-:Y:S05]  /*0b70*/  BSYNC.RECONVERGENT B0 ;  /* 0x0000000000007941 */ /* 0x000fea0003800200 */
.L_x_110:
[----:B------:R-:W-:Y:S04]  /*0b80*/  BSSY.RECONVERGENT B0, `(.L_x_113) ;  /* 0x0000047000007945 */ /* 0x000fe80003800200 */
[----:B------:R-:W-:Y:S05]  /*0b90*/  @!P1 BRA `(.L_x_114) ;  /* 0x0000000400149947 */ /* 0x000fea0003800000 */
[----:B------:R-:W-:Y:S01]  /*0ba0*/  ISETP.GE.U32.AND P0, PT, R15, 0x8, PT ;  /* 0x000000080f00780c */ /* 0x000fe20003f06070 */
[----:B------:R-:W-:Y:S01]  /*0bb0*/  BSSY.RECONVERGENT B1, `(.L_x_115) ;  /* 0x000001d000017945 */ /* 0x000fe20003800200 */
[----:B------:R-:W-:-:S04]  /*0bc0*/  LOP3.LUT R10, R3, 0x7, RZ, 0xc0, !PT ;  /* 0x00000007030a7812 */ /* 0x000fc800078ec0ff */
[----:B------:R-:W-:-:S07]  /*0bd0*/  ISETP.NE.AND P1, PT, R10, RZ, PT ;  /* 0x000000ff0a00720c */ /* 0x000fce0003f25270 */
[----:B------:R-:W-:Y:S06]  /*0be0*/  @!P0 BRA `(.L_x_116) ;  /* 0x0000000000648947 */ /* 0x000fec0003800000 */
[----:B------:R-:W0:Y:S01]  /*0bf0*/  LDC.64 R8, c[0x0][0x390] ;  /* 0x0000e400ff087b82 */ /* 0x000e220000000a00 */
[----:B------:R-:W1:Y:S01]  /*0c00*/  LDCU.64 UR4, c[0x0][0x390] ;  /* 0x00007200ff0477ac */ /* 0x000e620008000a00 */
[C---:B------:R-:W-:Y:S01]  /*0c10*/  IADD3 R6, P0, PT, R7.reuse, R0, RZ ;  /* 0x0000000007067210 */ /* 0x040fe20007f1e0ff */
[----:B------:R-:W-:-:S03]  /*0c20*/  IMAD.IADD R5, R7, 0x1, R0 ;  /* 0x0000000107057824 */ /* 0x000fc600078e0200 */
[----:B------:R-:W-:Y:S02]  /*0c30*/  IADD3.X R15, PT, PT, RZ, RZ, RZ, P0, !PT ;  /* 0x000000ffff0f7210 */ /* 0x000fe400007fe4ff */
[----:B-1----:R-:W-:Y:S01]  /*0c40*/  LEA R4, P0, R6, UR4, 0x2 ;  /* 0x0000000406047c11 */ /* 0x002fe2000f8010ff */
[----:B0-----:R-:W-:-:S03]  /*0c50*/  IMAD.WIDE.U32 R8, R5, 0x4, R8 ;  /* 0x0000000405087825 */ /* 0x001fc600078e0008 */
[----:B------:R-:W-:-:S03]  /*0c60*/  LEA.HI.X R5, R6, UR5, R15, 0x2, P0 ;  /* 0x0000000506057c11 */ /* 0x000fc600080f140f */
[----:B------:R-:W2:Y:S04]  /*0c70*/  LDG.E.CONSTANT R9, desc[UR8][R8.64] ;  /* 0x0000000808097981 */ /* 0x000ea8000c1e9900 */
[----:B------:R-:W3:Y:S04]  /*0c80*/  LDG.E.CONSTANT R15, desc[UR8][R4.64+0x4] ;  /* 0x00000408040f7981 */ /* 0x000ee8000c1e9900 */
[----:B------:R-:W4:Y:S04]  /*0c90*/  LDG.E.CONSTANT R6, desc[UR8][R4.64+0x8] ;  /* 0x0000080804067981 */ /* 0x000f28000c1e9900 */
[----:B------:R-:W5:Y:S04]  /*0ca0*/  LDG.E.CONSTANT R17, desc[UR8][R4.64+0xc] ;  /* 0x00000c0804117981 */ /* 0x000f68000c1e9900 */
[----:B------:R-:W5:Y:S04]  /*0cb0*/  LDG.E.CONSTANT R29, desc[UR8][R4.64+0x10] ;  /* 0x00001008041d7981 */ /* 0x000f68000c1e9900 */
[----:B------:R-:W5:Y:S04]  /*0cc0*/  LDG.E.CONSTANT R31, desc[UR8][R4.64+0x14] ;  /* 0x00001408041f7981 */ /* 0x000f68000c1e9900 */
[----:B------:R-:W5:Y:S04]  /*0cd0*/  LDG.E.CONSTANT R33, desc[UR8][R4.64+0x18] ;  /* 0x0000180804217981 */ /* 0x000f68000c1e9900 */
[----:B------:R-:W5:Y:S01]  /*0ce0*/  LDG.E.CONSTANT R35, desc[UR8][R4.64+0x1c] ;  /* 0x00001c0804237981 */ /* 0x000f62000c1e9900 */
[----:B------:R-:W-:-:S02]  /*0cf0*/  VIADD R7, R7, 0x8 ;  /* 0x0000000807077836 */ /* 0x000fc40000000000 */
        /* <DEDUP_REMOVED lines=8> */
.L_x_116:
[----:B------:R-:W-:Y:S05]  /*0d80*/  BSYNC.RECONVERGENT B1 ;  /* 0x0000000000017941 */ /* 0x000fea0003800200 */
.L_x_115:
        /* <DEDUP_REMOVED lines=17> */
[----:B------:R-:W5:Y:S01]  /*0ea0*/  LDG.E.CONSTANT R17, desc[UR8][R8.64+0xc] ;  /* 0x00000c0808117981 */ /* 0x000f62000c1e9900 */
[----:B------:R-:W-:-:S02]  /*0eb0*/  VIADD R7, R7, 0x4 ;  /* 0x0000000407077836 */ /* 0x000fc40000000000 */
[----:B--2---:R-:W-:-:S04]  /*0ec0*/  FADD R28, R28, R5 ;  /* 0x000000051c1c7221 */ /* 0x004fc80000000000 */
[----:B---3--:R-:W-:-:S04]  /*0ed0*/  FADD R15, R28, R15 ;  /* 0x0000000f1c0f7221 */ /* 0x008fc80000000000 */
[----:B----4-:R-:W-:-:S04]  /*0ee0*/  FADD R10, R15, R10 ;  /* 0x0000000a0f0a7221 */ /* 0x010fc80000000000 */
[----:B-----5:R-:W-:-:S07]  /*0ef0*/  FADD R28, R10, R17 ;  /* 0x000000110a1c7221 */ /* 0x020fce0000000000 */
.L_x_118:
[----:B------:R-:W-:Y:S05]  /*0f00*/  BSYNC.RECONVERGENT B1 ;  /* 0x0000000000017941 */ /* 0x000fea0003800200 */
.L_x_117:
[----:B------:R-:W-:Y:S05]  /*0f10*/  @!P1 BRA `(.L_x_114) ;  /* 0x0000000000349947 */ /* 0x000fea0003800000 */
[----:B------:R-:W0:Y:S01]  /*0f20*/  LDC.64 R4, c[0x0][0x390] ;  /* 0x0000e400ff047b82 */ /* 0x000e220000000a00 */
[----:B------:R-:W-:Y:S01]  /*0f30*/  IMAD.IADD R7, R7, 0x1, R0 ;  /* 0x0000000107077824 */ /* 0x000fe200078e0200 */
[----:B------:R-:W-:-:S03]  /*0f40*/  IADD3 R6, PT, PT, -R6, RZ, RZ ;  /* 0x000000ff06067210 */ /* 0x000fc60007ffe1ff */
[----:B0-----:R-:W-:-:S04]  /*0f50*/  IMAD.WIDE.U32 R4, R7, 0x4, R4 ;  /* 0x0000000407047825 */ /* 0x001fc800078e0004 */
[----:B------:R-:W-:-:S07]  /*0f60*/  IMAD.MOV.U32 R7, RZ, RZ, R5 ;  /* 0x000000ffff077224 */ /* 0x000fce00078e0005 */
.L_x_119:
[----:B------:R-:W-:-:S06]  /*0f70*/  IMAD.MOV.U32 R5, RZ, RZ, R7 ;  /* 0x000000ffff057224 */ /* 0x000fcc00078e0007 */
[----:B------:R0:W2:Y:S01]  /*0f80*/  LDG.E.CONSTANT R5, desc[UR8][R4.64] ;  /* 0x0000000804057981 */ /* 0x0000a2000c1e9900 */
[----:B------:R-:W-:-:S04]  /*0f90*/  IADD3 R6, PT, PT, R6, 0x1, RZ ;  /* 0x0000000106067810 */ /* 0x000fc80007ffe0ff */
[----:B------:R-:W-:Y:S02]  /*0fa0*/  ISETP.NE.AND P0, PT, R6, RZ, PT ;  /* 0x000000ff0600720c */ /* 0x000fe40003f05270 */
[----:B0-----:R-:W-:-:S05]  /*0fb0*/  IADD3 R4, P1, PT, R4, 0x4, RZ ;  /* 0x0000000404047810 */ /* 0x001fca0007f3e0ff */
[----:B------:R-:W-:Y:S02]  /*0fc0*/  IMAD.X R7, RZ, RZ, R7, P1 ;  /* 0x000000ffff077224 */ /* 0x000fe400008e0607 */
[----:B--2---:R-:W-:-:S04]  /*0fd0*/  FADD R28, R5, R28 ;  /* 0x0000001c051c7221 */ /* 0x004fc80000000000 */
[----:B------:R-:W-:Y:S05]  /*0fe0*/  @P0 BRA `(.L_x_119) ;  /* 0xfffffffc00e00947 */ /* 0x000fea000383ffff */
.L_x_114:
[----:B------:R-:W-:Y:S05]  /*0ff0*/  BSYNC.RECONVERGENT B0 ;  /* 0x0000000000007941 */ /* 0x000fea0003800200 */
.L_x_113:
[----:B------:R-:W-:Y:S01]  /*1000*/  I2FP.F32.U32 R29, R3 ;  /* 0x00000003001d7245 */ /* 0x000fe20000201000 */
[----:B------:R-:W-:Y:S03]  /*1010*/  BSSY.RECONVERGENT B2, `(.L_x_120) ;  /* 0x000000c000027945 */ /* 0x000fe60003800200 */
        /* <DEDUP_REMOVED lines=8> */
[----:B------:R-:W-:-:S07]  /*10a0*/  MOV R47, 0x10c0 ;  /* 0x000010c0002f7802 */ /* 0x000fce0000000f00 */
[----:B------:R-:W-:Y:S05]  /*10b0*/  CALL.REL.NOINC `($__internal_1_$__cuda_sm3x_div_rn_noftz_f32_slowpath) ;  /* 0x0000002c00f47944 */ /* 0x000fea0003c00000 */
[----:B------:R-:W-:-:S07]  /*10c0*/  IMAD.MOV.U32 R17, RZ, RZ, R37 ;  /* 0x000000ffff117224 */ /* 0x000fce00078e0025 */
.L_x_121:
[----:B------:R-:W-:Y:S05]  /*10d0*/  BSYNC.RECONVERGENT B2 ;  /* 0x0000000000027941 */ /* 0x000fea0003800200 */
.L_x_120:
[----:B------:R-:W0:Y:S01]  /*10e0*/  LDCU UR4, c[0x0][0x3b8] ;  /* 0x00007700ff0477ac */ /* 0x000e220008000800 */
[----:B------:R-:W-:Y:S01]  /*10f0*/  BSSY.RECONVERGENT B0, `(.L_x_122) ;  /* 0x00000a2000007945 */ /* 0x000fe20003800200 */
[----:B------:R-:W-:Y:S01]  /*1100*/  CS2R R6, SRZ ;  /* 0x0000000000067805 */ /* 0x000fe2000001ff00 */
[----:B------:R-:W-:Y:S01]  /*1110*/  IMAD.MOV.U32 R5, RZ, RZ, RZ ;  /* 0x000000ffff057224 */ /* 0x000fe200078e00ff */
[----:B------:R-:W-:Y:S02]  /*1120*/  CS2R R8, SRZ ;  /* 0x0000000000087805 */ /* 0x000fe4000001ff00 */
[----:B------:R-:W-:Y:S01]  /*1130*/  MOV R10, RZ ;  /* 0x000000ff000a7202 */ /* 0x000fe20000000f00 */
[----:B------:R-:W-:Y:S01]  /*1140*/  VIADD R12, R1, 0x1000 ;  /* 0x00001000010c7836 */ /* 0x000fe20000000000 */
[C---:B0-----:R-:W-:Y:S02]  /*1150*/  IADD3 R4, PT, PT, R3.reuse, UR4, RZ ;  /* 0x0000000403047c10 */ /* 0x041fe4000fffe0ff */
[----:B------:R-:W-:-:S03]  /*1160*/  LEA.HI R0, R3, UR4, RZ, 0x1f ;  /* 0x0000000403007c11 */ /* 0x000fc6000f8ff8ff */
[----:B------:R-:W-:-:S04]  /*1170*/  VIADD R15, R4, 0xffffffff ;  /* 0xffffffff040f7836 */ /* 0x000fc80000000000 */
[----:B------:R-:W-:-:S05]  /*1180*/  IMAD.WIDE.U32 R14, R15, 0x4, R26 ;  /* 0x000000040f0e7825 */ /* 0x000fca00078e001a */
[----:B------:R0:W-:Y:S02]  /*1190*/  STG.E desc[UR8][R14.64], R17 ;  /* 0x000000110e007986 */ /* 0x0001e4000c101908 */
.L_x_144:
[----:B0-----:R-:W0:Y:S02]  /*11a0*/  LDC.64 R14, c[0x0][0x380] ;  /* 0x0000e000ff0e7b82 */ /* 0x001e240000000a00 */
[----:B0-----:R-:W-:-:S06]  /*11b0*/  IMAD.WIDE.U32 R14, R11, 0x4, R14 ;  /* 0x000000040b0e7825 */ /* 0x001fcc00078e000e */
[----:B------:R-:W2:Y:S01]  /*11c0*/  LDG.E.CONSTANT R15, desc[UR8][R14.64] ;  /* 0x000000080e0f7981 */ /* 0x000ea2000c1e9900 */
[----:B------:R-:W-:Y:S01]  /*11d0*/  BSSY.RECONVERGENT B1, `(.L_x_123) ;  /* 0x0000090000017945 */ /* 0x000fe20003800200 */
[----:B--2---:R-:W-:-:S13]  /*11e0*/  FSETP.NAN.AND P0, PT, |R15|, |R15|, PT ;  /* 0x4000000f0f00720b */ /* 0x004fda0003f08200 */
[----:B------:R-:W-:Y:S05]  /*11f0*/  @P0 BRA `(.L_x_124) ;  /* 0x0000000800340947 */ /* 0x000fea0003800000 */
[----:B------:R-:W0:Y:S02]  /*1200*/  LDCU.64 UR4, c[0x0][0x388] ;  /* 0x00007100ff0477ac */ /* 0x000e240008000a00 */
[----:B0-----:R-:W-:-:S04]  /*1210*/  LEA R16, P0, R11, UR4, 0x2 ;  /* 0x000000040b107c11 */ /* 0x001fc8000f8010ff */
[----:B------:R-:W-:-:S05]  /*1220*/  LEA.HI.X R17, R11, UR5, RZ, 0x2, P0 ;  /* 0x000000050b117c11 */ /* 0x000fca00080f14ff */
[----:B------:R-:W2:Y:S02]  /*1230*/  LDG.E.CONSTANT R14, desc[UR8][R16.64] ;  /* 0x00000008100e7981 */ /* 0x000ea4000c1e9900 */
[----:B--2---:R-:W-:-:S13]  /*1240*/  FSETP.NAN.AND P0, PT, |R14|, |R14|, PT ;  /* 0x4000000e0e00720b */ /* 0x004fda0003f08200 */
[----:B------:R-:W-:Y:S05]  /*1250*/  @P0 BRA `(.L_x_124) ;  /* 0x00000008001c0947 */ /* 0x000fea0003800000 */
[----:B------:R-:W-:Y:S01]  /*1260*/  BSSY.RECONVERGENT B2, `(.L_x_125) ;  /* 0x0000010000027945 */ /* 0x000fe20003800200 */
.L_x_127:
[----:B------:R-:W-:Y:S01]  /*1270*/  ISETP.NE.AND P0, PT, R6, RZ, PT ;  /* 0x000000ff0600720c */ /* 0x000fe20003f05270 */
[----:B------:R-:W-:-:S12]  /*1280*/  IMAD.MOV.U32 R28, RZ, RZ, RZ ;  /* 0x000000ffff1c7224 */ /* 0x000fd800078e00ff */
[----:B------:R-:W-:Y:S05]  /*1290*/  @!P0 BRA `(.L_x_126) ;  /* 0x0000000000308947 */ /* 0x000fea0003800000 */
[----:B------:R-:W-:Y:S01]  /*12a0*/  LEA R29, R6, R1, 0x2 ;  /* 0x00000001061d7211 */ /* 0x000fe200078e10ff */
[----:B------:R-:W0:Y:S05]  /*12b0*/  LDC.64 R16, c[0x0][0x380] ;  /* 0x0000e000ff107b82 */ /* 0x000e2a0000000a00 */
[----:B------:R-:W0:Y:S02]  /*12c0*/  LDL R29, [R29+-0x4] ;  /* 0xfffffc001d1d7983 */ /* 0x000e240000100800 */
[----:B0-----:R-:W-:-:S06]  /*12d0*/  IMAD.WIDE R16, R29, 0x4, R16 ;  /* 0x000000041d107825 */ /* 0x001fcc00078e0210 */
[----:B------:R-:W2:Y:S01]  /*12e0*/  LDG.E.CONSTANT R16, desc[UR8][R16.64] ;  /* 0x0000000810107981 */ /* 0x000ea2000c1e9900 */
[----:B------:R-:W-:Y:S01]  /*12f0*/  IMAD.MOV.U32 R28, RZ, RZ, R6 ;  /* 0x000000ffff1c7224 */ /* 0x000fe200078e0006 */
[----:B--2---:R-:W-:-:S13]  /*1300*/  FSETP.GE.AND P0, PT, R16, R15, PT ;  /* 0x0000000f1000720b */ /* 0x004fda0003f06000 */
[----:B------:R-:W-:Y:S05]  /*1310*/  @P0 BRA `(.L_x_126) ;  /* 0x0000000000100947 */ /* 0x000fea0003800000 */
[----:B------:R-:W-:-:S05]  /*1320*/  VIADD R6, R6, 0xffffffff ;  /* 0xffffffff06067836 */ /* 0x000fca0000000000 */
[----:B------:R-:W-:-:S13]  /*1330*/  ISETP.NE.AND P0, PT, R6, RZ, PT ;  /* 0x000000ff0600720c */ /* 0x000fda0003f05270 */
[----:B------:R-:W-:Y:S05]  /*1340*/  @P0 BRA `(.L_x_127) ;  /* 0xfffffffc00c80947 */ /* 0x000fea000383ffff */
[----:B------:R-:W-:-:S07]  /*1350*/  HFMA2 R28, -RZ, RZ, 0, 0 ;  /* 0x00000000ff1c7431 */ /* 0x000fce00000001ff */
.L_x_126:
[----:B------:R-:W-:Y:S05]  /*1360*/  BSYNC.RECONVERGENT B2 ;  /* 0x0000000000027941 */ /* 0x000fea0003800200 */
.L_x_125:
[----:B------:R-:W-:Y:S01]  /*1370*/  IMAD R6, R28, 0x4, R1 ;  /* 0x000000041c067824 */ /* 0x000fe200078e0201 */
[----:B------:R-:W-:Y:S04]  /*1380*/  BSSY.RECONVERGENT B2, `(.L_x_128) ;  /* 0x0000011000027945 */ /* 0x000fe80003800200 */
[----:B------:R0:W-:Y:S02]  /*1390*/  STL [R6], R11 ;  /* 0x0000000b06007387 */ /* 0x0001e40000100800 */
.L_x_130:
[----:B------:R-:W-:Y:S01]  /*13a0*/  ISETP.NE.AND P0, PT, R5, RZ, PT ;  /* 0x000000ff0500720c */ /* 0x000fe20003f05270 */
[----:B------:R-:W-:-:S12]  /*13b0*/  IMAD.MOV.U32 R29, RZ, RZ, RZ ;  /* 0x000000ffff1d7224 */ /* 0x000fd800078e00ff */
[----:B------:R-:W-:Y:S05]  /*13c0*/  @!P0 BRA `(.L_x_129) ;  /* 0x0000000000308947 */ /* 0x000fea0003800000 */
[----:B0-----:R-:W-:Y:S01]  /*13d0*/  LEA R6, R5, R12, 0x2 ;  /* 0x0000000c05067211 */ /* 0x001fe200078e10ff */
[----:B------:R-:W0:Y:S04]  /*13e0*/  LDC.64 R16, c[0x0][0x388] ;  /* 0x0000e200ff107b82 */ /* 0x000e280000000a00 */
[----:B------:R-:W0:Y:S02]  /*13f0*/  LDL R29, [R6+-0x4] ;  /* 0xfffffc00061d7983 */ /* 0x000e240000100800 */
[----:B0-----:R-:W-:-:S06]  /*1400*/  IMAD.WIDE R16, R29, 0x4, R16 ;  /* 0x000000041d107825 */ /* 0x001fcc00078e0210 */
[----:B------:R-:W2:Y:S01]  /*1410*/  LDG.E.CONSTANT R17, desc[UR8][R16.64] ;  /* 0x0000000810117981 */ /* 0x000ea2000c1e9900 */
[----:B------:R-:W-:Y:S01]  /*1420*/  IMAD.MOV.U32 R29, RZ, RZ, R5 ;  /* 0x000000ffff1d7224 */ /* 0x000fe200078e0005 */
[----:B--2---:R-:W-:-:S13]  /*1430*/  FSETP.GTU.AND P0, PT, R17, R14, PT ;  /* 0x0000000e1100720b */ /* 0x004fda0003f0c000 */
[----:B------:R-:W-:Y:S05]  /*1440*/  @!P0 BRA `(.L_x_129) ;  /* 0x0000000000108947 */ /* 0x000fea0003800000 */
[----:B------:R-:W-:-:S05]  /*1450*/  VIADD R5, R5, 0xffffffff ;  /* 0xffffffff05057836 */ /* 0x000fca0000000000 */
[----:B------:R-:W-:-:S13]  /*1460*/  ISETP.NE.AND P0, PT, R5, RZ, PT ;  /* 0x000000ff0500720c */ /* 0x000fda0003f05270 */
[----:B------:R-:W-:Y:S05]  /*1470*/  @P0 BRA `(.L_x_130) ;  /* 0xfffffffc00c80947 */ /* 0x000fea000383ffff */
[----:B------:R-:W-:-:S07]  /*1480*/  MOV R29, RZ ;  /* 0x000000ff001d7202 */ /* 0x000fce0000000f00 */
.L_x_129:
[----:B------:R-:W-:Y:S05]  /*1490*/  BSYNC.RECONVERGENT B2 ;  /* 0x0000000000027941 */ /* 0x000fea0003800200 */
.L_x_128:
[----:B------:R-:W-:Y:S01]  /*14a0*/  IMAD R16, R29, 0x4, R12 ;  /* 0x000000041d107824 */ /* 0x000fe200078e020c */
[----:B------:R-:W-:Y:S01]  /*14b0*/  ISETP.GE.AND P2, PT, R11, R0, PT ;  /* 0x000000000b00720c */ /* 0x000fe20003f46270 */
[C---:B0-----:R-:W-:Y:S01]  /*14c0*/  VIADD R6, R28.reuse, 0x1 ;  /* 0x000000011c067836 */ /* 0x041fe20000000000 */
[----:B------:R-:W-:Y:S02]  /*14d0*/  ISETP.GT.AND P0, PT, R28, 0x3fe, PT ;  /* 0x000003fe1c00780c */ /* 0x000fe40003f04270 */
[----:B------:R0:W-:Y:S01]  /*14e0*/  STL [R16], R11 ;  /* 0x0000000b10007387 */ /* 0x0001e20000100800 */
[C---:B------:R-:W-:Y:S02]  /*14f0*/  ISETP.GT.AND P1, PT, R29.reuse, 0x3fe, PT ;  /* 0x000003fe1d00780c */ /* 0x040fe40003f24270 */
[----:B------:R-:W-:Y:S02]  /*1500*/  IADD3 R5, PT, PT, R29, 0x1, RZ ;  /* 0x000000011d057810 */ /* 0x000fe40007ffe0ff */
[----:B------:R-:W-:-:S02]  /*1510*/  SEL R6, R6, RZ, !P0 ;  /* 0x000000ff06067207 */ /* 0x000fc40004000000 */
[----:B------:R-:W-:Y:S02]  /*1520*/  SEL R5, R5, RZ, !P1 ;  /* 0x000000ff05057207 */ /* 0x000fe40004800000 */
[----:B------:R-:W-:Y:S05]  /*1530*/  @!P2 BRA `(.L_x_131) ;  /* 0x0000000000b4a947 */ /* 0x000fea0003800000 */
[----:B------:R-:W-:Y:S01]  /*1540*/  BSSY.RECONVERGENT B2, `(.L_x_132) ;  /* 0x0000010000027945 */ /* 0x000fe20003800200 */
.L_x_134:
[----:B------:R-:W-:Y:S01]  /*1550*/  ISETP.NE.AND P0, PT, R8, RZ, PT ;  /* 0x000000ff0800720c */ /* 0x000fe20003f05270 */
[----:B------:R-:W-:-:S12]  /*1560*/  IMAD.MOV.U32 R29, RZ, RZ, RZ ;  /* 0x000000ffff1d7224 */ /* 0x000fd800078e00ff */
[----:B------:R-:W-:Y:S05]  /*1570*/  @!P0 BRA `(.L_x_133) ;  /* 0x0000000000308947 */ /* 0x000fea0003800000 */
[----:B------:R-:W-:Y:S01]  /*1580*/  IMAD R28, R8, 0x4, R22 ;  /* 0x00000004081c7824 */ /* 0x000fe200078e0216 */
[----:B0-----:R-:W0:Y:S04]  /*1590*/  LDC.64 R16, c[0x0][0x380] ;  /* 0x0000e000ff107b82 */ /* 0x001e280000000a00 */
[----:B------:R-:W0:Y:S02]  /*15a0*/  LDL R29, [R28+-0x4] ;  /* 0xfffffc001c1d7983 */ /* 0x000e240000100800 */
        /* <DEDUP_REMOVED lines=8> */
[----:B------:R-:W-:-:S07]  /*1630*/  IMAD.MOV.U32 R29, RZ, RZ, RZ ;  /* 0x000000ffff1d7224 */ /* 0x000fce00078e00ff */
.L_x_133:
[----:B------:R-:W-:Y:S05]  /*1640*/  BSYNC.RECONVERGENT B2 ;  /* 0x0000000000027941 */ /* 0x000fea0003800200 */
.L_x_132:
[----:B------:R-:W-:Y:S01]  /*1650*/  LEA R8, R29, R22, 0x2 ;  /* 0x000000161d087211 */ /* 0x000fe200078e10ff */
[----:B------:R-:W-:Y:S04]  /*1660*/  BSSY.RECONVERGENT B2, `(.L_x_135) ;  /* 0x0000011000027945 */ /* 0x000fe80003800200 */
[----:B------:R1:W-:Y:S02]  /*1670*/  STL [R8], R11 ;  /* 0x0000000b08007387 */ /* 0x0003e40000100800 */
.L_x_137:
[----:B------:R-:W-:Y:S01]  /*1680*/  ISETP.NE.AND P0, PT, R7, RZ, PT ;  /* 0x000000ff0700720c */ /* 0x000fe20003f05270 */
[----:B------:R-:W-:-:S12]  /*1690*/  IMAD.MOV.U32 R15, RZ, RZ, RZ ;  /* 0x000000ffff0f7224 */ /* 0x000fd800078e00ff */
[----:B------:R-:W-:Y:S05]  /*16a0*/  @!P0 BRA `(.L_x_136) ;  /* 0x0000000000308947 */ /* 0x000fea0003800000 */
[----:B-1----:R-:W-:Y:S01]  /*16b0*/  IMAD R8, R7, 0x4, R24 ;  /* 0x0000000407087824 */ /* 0x002fe200078e0218 */
[----:B0-----:R-:W0:Y:S04]  /*16c0*/  LDC.64 R16, c[0x0][0x388] ;  /* 0x0000e200ff107b82 */ /* 0x001e280000000a00 */
[----:B------:R-:W0:Y:S02]  /*16d0*/  LDL R15, [R8+-0x4] ;  /* 0xfffffc00080f7983 */ /* 0x000e240000100800 */
        /* <DEDUP_REMOVED lines=8> */
[----:B------:R-:W-:-:S07]  /*1760*/  IMAD.MOV.U32 R15, RZ, RZ, RZ ;  /* 0x000000ffff0f7224 */ /* 0x000fce00078e00ff */
.L_x_136:
[----:B------:R-:W-:Y:S05]  /*1770*/  BSYNC.RECONVERGENT B2 ;  /* 0x0000000000027941 */ /* 0x000fea0003800200 */
.L_x_135:
[----:B------:R-:W-:Y:S01]  /*1780*/  LEA R14, R15, R24, 0x2 ;  /* 0x000000180f0e7211 */ /* 0x000fe200078e10ff */
[C---:B-1----:R-:W-:Y:S01]  /*1790*/  VIADD R8, R29.reuse, 0x1 ;  /* 0x000000011d087836 */ /* 0x042fe20000000000 */
[----:B------:R-:W-:Y:S01]  /*17a0*/  ISETP.GT.AND P1, PT, R29, 0x3fe, PT ;  /* 0x000003fe1d00780c */ /* 0x000fe20003f24270 */
[C---:B------:R-:W-:Y:S01]  /*17b0*/  VIADD R7, R15.reuse, 0x1 ;  /* 0x000000010f077836 */ /* 0x040fe20000000000 */
[----:B------:R-:W-:Y:S01]  /*17c0*/  ISETP.GT.AND P0, PT, R15, 0x3fe, PT ;  /* 0x000003fe0f00780c */ /* 0x000fe20003f04270 */
[----:B------:R1:W-:Y:S01]  /*17d0*/  STL [R14], R11 ;  /* 0x0000000b0e007387 */ /* 0x0003e20000100800 */
[----:B------:R-:W-:Y:S02]  /*17e0*/  SEL R8, R8, RZ, !P1 ;  /* 0x000000ff08087207 */ /* 0x000fe40004800000 */
[----:B------:R-:W-:Y:S01]  /*17f0*/  SEL R7, R7, RZ, !P0 ;  /* 0x000000ff07077207 */ /* 0x000fe20004000000 */
[----:B------:R-:W-:Y:S08]  /*1800*/  BRA `(.L_x_124) ;  /* 0x0000000000b07947 */ /* 0x000ff00003800000 */
.L_x_131:
[----:B------:R-:W-:Y:S01]  /*1810*/  BSSY.RECONVERGENT B2, `(.L_x_138) ;  /* 0x0000010000027945 */ /* 0x000fe20003800200 */
.L_x_140:
[----:B------:R-:W-:Y:S01]  /*1820*/  ISETP.NE.AND P0, PT, R10, RZ, PT ;  /* 0x000000ff0a00720c */ /* 0x000fe20003f05270 */
[----:B------:R-:W-:-:S12]  /*1830*/  HFMA2 R29, -RZ, RZ, 0, 0 ;  /* 0x00000000ff1d7431 */ /* 0x000fd800000001ff */
[----:B------:R-:W-:Y:S05]  /*1840*/  @!P0 BRA `(.L_x_139) ;  /* 0x0000000000308947 */ /* 0x000fea0003800000 */
[----:B------:R-:W-:Y:S01]  /*1850*/  IMAD R28, R10, 0x4, R18 ;  /* 0x000000040a1c7824 */ /* 0x000fe200078e0212 */
[----:B0-----:R-:W0:Y:S04]  /*1860*/  LDC.64 R16, c[0x0][0x380] ;  /* 0x0000e000ff107b82 */ /* 0x001e280000000a00 */
[----:B------:R-:W0:Y:S02]  /*1870*/  LDL R29, [R28+-0x4] ;  /* 0xfffffc001c1d7983 */ /* 0x000e240000100800 */
        /* <DEDUP_REMOVED lines=9> */
.L_x_139:
[----:B------:R-:W-:Y:S05]  /*1910*/  BSYNC.RECONVERGENT B2 ;  /* 0x0000000000027941 */ /* 0x000fea0003800200 */
.L_x_138:
[----:B------:R-:W-:Y:S01]  /*1920*/  IMAD R10, R29, 0x4, R18 ;  /* 0x000000041d0a7824 */ /* 0x000fe200078e0212 */
[----:B------:R-:W-:Y:S04]  /*1930*/  BSSY.RECONVERGENT B2, `(.L_x_141) ;  /* 0x0000011000027945 */ /* 0x000fe80003800200 */
[----:B------:R1:W-:Y:S02]  /*1940*/  STL [R10], R11 ;  /* 0x0000000b0a007387 */ /* 0x0003e40000100800 */
.L_x_143:
[----:B------:R-:W-:Y:S02]  /*1950*/  ISETP.NE.AND P0, PT, R9, RZ, PT ;  /* 0x000000ff0900720c */ /* 0x000fe40003f05270 */
[----:B------:R-:W-:-:S11]  /*1960*/  MOV R15, RZ ;  /* 0x000000ff000f7202 */ /* 0x000fd60000000f00 */
[----:B------:R-:W-:Y:S05]  /*1970*/  @!P0 BRA `(.L_x_142) ;  /* 0x0000000000308947 */ /* 0x000fea0003800000 */
[----:B-1----:R-:W-:Y:S01]  /*1980*/  IMAD R10, R9, 0x4, R20 ;  /* 0x00000004090a7824 */ /* 0x002fe200078e0214 */
[----:B0-----:R-:W0:Y:S04]  /*1990*/  LDC.64 R16, c[0x0][0x388] ;  /* 0x0000e200ff107b82 */ /* 0x001e280000000a00 */
[----:B------:R-:W0:Y:S02]  /*19a0*/  LDL R15, [R10+-0x4] ;  /* 0xfffffc000a0f7983 */ /* 0x000e240000100800 */
        /* <DEDUP_REMOVED lines=9> */
.L_x_142:
[----:B------:R-:W-:Y:S05]  /*1a40*/  BSYNC.RECONVERGENT B2 ;  /* 0x0000000000027941 */ /* 0x000fea0003800200 */
.L_x_141:
[----:B------:R-:W-:Y:S01]  /*1a50*/  IMAD R14, R15, 0x4, R20 ;  /* 0x000000040f0e7824 */ /* 0x000fe200078e0214 */
[----:B------:R-:W-:Y:S01]  /*1a60*/  ISETP.GT.AND P1, PT, R29, 0x3fe, PT ;  /* 0x000003fe1d00780c */ /* 0x000fe20003f24270 */
[C---:B------:R-:W-:Y:S01]  /*1a70*/  VIADD R9, R15.reuse, 0x1 ;  /* 0x000000010f097836 */ /* 0x040fe20000000000 */
[----:B------:R-:W-:Y:S02]  /*1a80*/  ISETP.GT.AND P0, PT, R15, 0x3fe, PT ;  /* 0x000003fe0f00780c */ /* 0x000fe40003f04270 */
[----:B------:R2:W-:Y:S01]  /*1a90*/  STL [R14], R11 ;  /* 0x0000000b0e007387 */ /* 0x0005e20000100800 */
[----:B-1----:R-:W-:Y:S02]  /*1aa0*/  IADD3 R10, PT, PT, R29, 0x1, RZ ;  /* 0x000000011d0a7810 */ /* 0x002fe40007ffe0ff */
[----:B------:R-:W-:Y:S02]  /*1ab0*/  SEL R9, R9, RZ, !P0 ;  /* 0x000000ff09097207 */ /* 0x000fe40004000000 */
[----:B------:R-:W-:-:S07]  /*1ac0*/  SEL R10, R10, RZ, !P1 ;  /* 0x000000ff0a0a7207 */ /* 0x000fce0004800000 */
.L_x_124:
[----:B------:R-:W-:Y:S05]  /*1ad0*/  BSYNC.RECONVERGENT B1 ;  /* 0x0000000000017941 */ /* 0x000fea0003800200 */
.L_x_123:
[----:B012---:R-:W-:-:S05]  /*1ae0*/  VIADD R11, R11, 0x1 ;  /* 0x000000010b0b7836 */ /* 0x007fca0000000000 */
[----:B------:R-:W-:-:S13]  /*1af0*/  ISETP.GE.AND P0, PT, R11, R4, PT ;  /* 0x000000040b00720c */ /* 0x000fda0003f06270 */
[----:B------:R-:W-:Y:S05]  /*1b00*/  @!P0 BRA `(.L_x_144) ;  /* 0xfffffff400a48947 */ /* 0x000fea000383ffff */
[----:B------:R-:W-:Y:S05]  /*1b10*/  BSYNC.RECONVERGENT B0 ;  /* 0x0000000000007941 */ /* 0x000fea0003800200 */
.L_x_122:
[----:B------:R-:W-:Y:S01]  /*1b20*/  I2FP.F32.U32 R0, R2 ;  /* 0x0000000200007245 */ /* 0x000fe20000201000 */
[----:B------:R-:W-:Y:S01]  /*1b30*/  UMOV UR4, 0x40000000 ;  /* 0x4000000000047882 */ /* 0x000fe20000000000 */
[----:B------:R-:W-:Y:S01]  /*1b40*/  BSSY.RECONVERGENT B2, `(.L_x_145) ;  /* 0x000000f000027945 */ /* 0x000fe20003800200 */
[----:B------:R-:W-:Y:S02]  /*1b50*/  MOV R14, UR4 ;  /* 0x00000004000e7c02 */ /* 0x000fe40008000f00 */
        /* <DEDUP_REMOVED lines=9> */
[----:B------:R-:W-:Y:S01]  /*1bf0*/  IMAD.MOV.U32 R28, RZ, RZ, 0x40000000 ;  /* 0x40000000ff1c7424 */ /* 0x000fe200078e00ff */
[----:B------:R-:W-:-:S07]  /*1c00*/  MOV R47, 0x1c20 ;  /* 0x00001c20002f7802 */ /* 0x000fce0000000f00 */
[----:B------:R-:W-:Y:S05]  /*1c10*/  CALL.REL.NOINC `($__internal_1_$__cuda_sm3x_div_rn_noftz_f32_slowpath) ;  /* 0x00000024001c7944 */ /* 0x000fea0003c00000 */
[----:B------:R-:W-:-:S07]  /*1c20*/  IMAD.MOV.U32 R11, RZ, RZ, R37 ;  /* 0x000000ffff0b7224 */ /* 0x000fce00078e0025 */
.L_x_146:
[----:B------:R-:W-:Y:S05]  /*1c30*/  BSYNC.RECONVERGENT B2 ;  /* 0x0000000000027941 */ /* 0x000fea0003800200 */
.L_x_145:
[----:B------:R-:W0:Y:S02]  /*1c40*/  LDCU UR4, c[0x0][0x3b0] ;  /* 0x00007600ff0477ac */ /* 0x000e240008000800 */
[----:B0-----:R-:W-:-:S13]  /*1c50*/  ISETP.GE.AND P0, PT, R4, UR4, PT ;  /* 0x0000000404007c0c */ /* 0x001fda000bf06270 */
[----:B------:R-:W-:Y:S05]  /*1c60*/  @P0 EXIT ;  /* 0x000000000000094d */ /* 0x000fea0003800000 */
[C---:B------:R-:W-:Y:S01]  /*1c70*/  FMUL R0, R11.reuse, 8388608 ;  /* 0x4b0000000b007820 */ /* 0x040fe20000400000 */
[----:B------:R-:W-:Y:S01]  /*1c80*/  FSETP.GEU.AND P1, PT, R11, 1.175494350822287508e-38, PT ;  /* 0x008000000b00780b */ /* 0x000fe20003f2e000 */
[----:B------:R-:W-:Y:S01]  /*1c90*/  IMAD.MOV.U32 R17, RZ, RZ, 0x3e055027 ;  /* 0x3e055027ff117424 */ /* 0x000fe200078e00ff */
[----:B------:R-:W-:Y:S01]  /*1ca0*/  MOV R29, 0x7f800000 ;  /* 0x7f800000001d7802 */ /* 0x000fe20000000f00 */
[----:B------:R-:W-:Y:S01]  /*1cb0*/  HFMA2 R43, -RZ, RZ, 0, 0 ;  /* 0x00000000ff2b7431 */ /* 0x000fe200000001ff */
[----:B------:R-:W-:Y:S01]  /*1cc0*/  FSEL R0, R0, R11, !P1 ;  /* 0x0000000b00007208 */ /* 0x000fe20004800000 */
[----:B------:R-:W-:Y:S01]  /*1cd0*/  IMAD.MOV.U32 R32, RZ, RZ, RZ ;  /* 0x000000ffff207224 */ /* 0x000fe200078e00ff */
[----:B------:R-:W-:Y:S01]  /*1ce0*/  FSEL R16, RZ, -23, P1 ;  /* 0xc1b80000ff107808 */ /* 0x000fe20000800000 */
[----:B------:R-:W-:Y:S01]  /*1cf0*/  IMAD.MOV.U32 R31, RZ, RZ, RZ ;  /* 0x000000ffff1f7224 */ /* 0x000fe200078e00ff */
[C---:B------:R-:W-:Y:S01]  /*1d00*/  IADD3 R14, PT, PT, R0.reuse, -0x3f2aaaab, RZ ;  /* 0xc0d55555000e7810 */ /* 0x040fe20007ffe0ff */
[C---:B------:R-:W-:Y:S01]  /*1d10*/  FFMA R42, R0.reuse, R29, +INF ;  /* 0x7f800000002a7423 */ /* 0x040fe2000000001d */
[----:B------:R-:W-:Y:S01]  /*1d20*/  ISETP.GT.U32.AND P0, PT, R0, 0x7f7fffff, PT ;  /* 0x7f7fffff0000780c */ /* 0x000fe20003f04070 */
[----:B------:R-:W-:Y:S01]  /*1d30*/  IMAD.MOV.U32 R35, RZ, RZ, 0x7fffffff ;  /* 0x7fffffffff237424 */ /* 0x000fe200078e00ff */
[----:B------:R-:W-:Y:S01]  /*1d40*/  LOP3.LUT R15, R14, 0xff800000, RZ, 0xc0, !PT ;  /* 0xff8000000e0f7812 */ /* 0x000fe200078ec0ff */
[----:B------:R-:W-:Y:S01]  /*1d50*/  IMAD.MOV.U32 R39, RZ, RZ, 0x7fffffff ;  /* 0x7fffffffff277424 */ /* 0x000fe200078e00ff */
[C---:B------:R-:W-:Y:S01]  /*1d60*/  FSETP.NEU.AND P1, PT, R0.reuse, RZ, PT ;  /* 0x000000ff0000720b */ /* 0x040fe20003f2d000 */
[----:B------:R-:W-:Y:S01]  /*1d70*/  IMAD.MOV.U32 R38, RZ, RZ, RZ ;  /* 0x000000ffff267224 */ /* 0x000fe200078e00ff */
[----:B------:R-:W-:Y:S01]  /*1d80*/  I2FP.F32.U32 R13, R13 ;  /* 0x0000000d000d7245 */ /* 0x000fe20000201000 */
[----:B------:R-:W-:Y:S01]  /*1d90*/  IMAD.IADD R14, R0, 0x1, -R15 ;  /* 0x00000001000e7824 */ /* 0x000fe200078e0a0f */
[----:B------:R-:W-:Y:S01]  /*1da0*/  I2FP.F32.S32 R15, R15 ;  /* 0x0000000f000f7245 */ /* 0x000fe20000201400 */
[----:B------:R-:W-:Y:S01]  /*1db0*/  IMAD.MOV.U32 R0, RZ, RZ, 0x7fffffff ;  /* 0x7fffffffff007424 */ /* 0x000fe200078e00ff */
[----:B------:R-:W-:Y:S01]  /*1dc0*/  MOV R34, 0x7fffffff ;  /* 0x7fffffff00227802 */ /* 0x000fe20000000f00 */
[----:B------:R-:W-:Y:S01]  /*1dd0*/  FADD R14, R14, -1 ;  /* 0xbf8000000e0e7421 */ /* 0x000fe20000000000 */
[----:B------:R-:W-:Y:S01]  /*1de0*/  CS2R R40, SRZ ;  /* 0x0000000000287805 */ /* 0x000fe2000001ff00 */
        /* <DEDUP_REMOVED lines=12> */
[----:B------:R-:W-:-:S03]  /*1eb0*/  IMAD.MOV.U32 R14, RZ, RZ, 0x7fffffff ;  /* 0x7fffffffff0e7424 */ /* 0x000fc600078e00ff */
[----:B------:R-:W-:Y:S01]  /*1ec0*/  @!P0 FFMA R42, R16, 0.69314718246459960938, R17 ;  /* 0x3f317218102a8823 */ /* 0x000fe20000000011 */
[----:B------:R-:W-:Y:S01]  /*1ed0*/  HFMA2 R16, -RZ, RZ, 0, 0 ;  /* 0x00000000ff107431 */ /* 0x000fe200000001ff */
[----:B------:R-:W-:-:S03]  /*1ee0*/  MOV R17, 0x7fffffff ;  /* 0x7fffffff00117802 */ /* 0x000fc60000000f00 */
[----:B------:R-:W-:-:S07]  /*1ef0*/  FSEL R42, R42, -INF , P1 ;  /* 0xff8000002a2a7808 */ /* 0x000fce0000800000 */
.L_x_201:
[----:B------:R-:W0:Y:S01]  /*1f00*/  LDC.64 R28, c[0x0][0x380] ;  /* 0x0000e000ff1c7b82 */ /* 0x000e220000000a00 */
[----:B------:R-:W-:-:S04]  /*1f10*/  VIADD R47, R4, 0xffffffff ;  /* 0xffffffff042f7836 */ /* 0x000fc80000000000 */
[----:B0-----:R-:W-:-:S05]  /*1f20*/  IMAD.WIDE.U32 R28, R47, 0x4, R28 ;  /* 0x000000042f1c7825 */ /* 0x001fca00078e001c */
[----:B------:R0:W5:Y:S01]  /*1f30*/  LDG.E.CONSTANT R30, desc[UR8][R28.64] ;  /* 0x000000081c1e7981 */ /* 0x000162000c1e9900 */
[----:B------:R-:W-:Y:S01]  /*1f40*/  ISETP.NE.AND P0, PT, R32, R6, PT ;  /* 0x000000062000720c */ /* 0x000fe20003f05270 */
[----:B------:R-:W-:Y:S01]  /*1f50*/  BSSY.RECONVERGENT B0, `(.L_x_147) ;  /* 0x000000c000007945 */ /* 0x000fe20003800200 */
[----:B------:R-:W-:Y:S01]  /*1f60*/  ISETP.NE.AND P4, PT, R31, R5, PT ;  /* 0x000000051f00720c */ /* 0x000fe20003f85270 */
[----:B------:R-:W-:-:S10]  /*1f70*/  IMAD.MOV.U32 R45, RZ, RZ, R6 ;  /* 0x000000ffff2d7224 */ /* 0x000fd400078e0006 */
[----:B0-----:R-:W-:Y:S05]  /*1f80*/  @!P0 BRA `(.L_x_148) ;  /* 0x0000000000208947 */ /* 0x001fea0003800000 */
[----:B------:R-:W-:-:S06]  /*1f90*/  LEA R28, R32, R1, 0x2 ;  /* 0x00000001201c7211 */ /* 0x000fcc00078e10ff */
[----:B------:R-:W2:Y:S01]  /*1fa0*/  LDL R28, [R28] ;  /* 0x000000001c1c7983 */ /* 0x000ea20000100800 */
[----:B------:R-:W-:Y:S02]  /*1fb0*/  IMAD.IADD R29, R4, 0x1, -R3 ;  /* 0x00000001041d7824 */ /* 0x000fe400078e0a03 */
[----:B------:R-:W-:-:S03]  /*1fc0*/  IMAD.MOV.U32 R45, RZ, RZ, R32 ;  /* 0x000000ffff2d7224 */ /* 0x000fc600078e0020 */
[----:B--2---:R-:W-:-:S13]  /*1fd0*/  ISETP.NE.AND P1, PT, R28, R29, PT ;  /* 0x0000001d1c00720c */ /* 0x004fda0003f25270 */
[C---:B------:R-:W-:Y:S02]  /*1fe0*/  @!P1 ISETP.GT.AND P0, PT, R32.reuse, 0x3fe, PT ;  /* 0x000003fe2000980c */ /* 0x040fe40003f04270 */
[----:B------:R-:W-:-:S04]  /*1ff0*/  @!P1 IADD3 R29, PT, PT, R32, 0x1, RZ ;  /* 0x00000001201d9810 */ /* 0x000fc80007ffe0ff */
[----:B------:R-:W-:-:S07]  /*2000*/  @!P1 SEL R45, R29, RZ, !P0 ;  /* 0x000000ff1d2d9207 */ /* 0x000fce0004000000 */
.L_x_148:
[----:B------:R-:W-:Y:S05]  /*2010*/  BSYNC.RECONVERGENT B0 ;  /* 0x0000000000007941 */ /* 0x000fea0003800200 */
.L_x_147:
[----:B------:R-:W-:Y:S01]  /*2020*/  BSSY.RECONVERGENT B0, `(.L_x_149) ;  /* 0x0000010000007945 */ /* 0x000fe20003800200 */
[----:B------:R-:W-:Y:S01]  /*2030*/  ISETP.NE.AND P5, PT, R43, R10, PT ;  /* 0x0000000a2b00720c */ /* 0x000fe20003fa5270 */
[----:B------:R-:W-:Y:S01]  /*2040*/  IMAD.MOV.U32 R44, RZ, RZ, R5 ;  /* 0x000000ffff2c7224 */ /* 0x000fe200078e0005 */
[----:B------:R-:W-:Y:S02]  /*2050*/  ISETP.NE.AND P0, PT, R40, R9, PT ;  /* 0x000000092800720c */ /* 0x000fe40003f05270 */
[----:B------:R-:W-:Y:S02]  /*2060*/  ISETP.NE.AND P1, PT, R41, R8, PT ;  /* 0x000000082900720c */ /* 0x000fe40003f25270 */
[----:B------:R-:W-:Y:S02]  /*2070*/  ISETP.NE.AND P2, PT, R38, R7, PT ;  /* 0x000000072600720c */ /* 0x000fe40003f45270 */
[----:B-----5:R-:W-:Y:S01]  /*2080*/  FSETP.NAN.AND P3, PT, |R30|, |R30|, PT ;  /* 0x4000001e1e00720b */ /* 0x020fe20003f68200 */
[----:B------:R-:W-:-:S12]  /*2090*/  @!P4 BRA `(.L_x_150) ;  /* 0x000000000020c947 */ /* 0x000fd80003800000 */
[----:B------:R-:W-:-:S06]  /*20a0*/  IMAD R28, R31, 0x4, R12 ;  /* 0x000000041f1c7824 */ /* 0x000fcc00078e020c */
[----:B------:R-:W2:Y:S01]  /*20b0*/  LDL R28, [R28] ;  /* 0x000000001c1c7983 */ /* 0x000ea20000100800 */
[----:B------:R-:W-:Y:S01]  /*20c0*/  IADD3 R29, PT, PT, -R3, R4, RZ ;  /* 0x00000004031d7210 */ /* 0x000fe20007ffe1ff */
[----:B------:R-:W-:-:S03]  /*20d0*/  IMAD.MOV.U32 R44, RZ, RZ, R31 ;  /* 0x000000ffff2c7224 */ /* 0x000fc600078e001f */
[----:B--2---:R-:W-:-:S13]  /*20e0*/  ISETP.NE.AND P6, PT, R28, R29, PT ;  /* 0x0000001d1c00720c */ /* 0x004fda0003fc5270 */
[C---:B------:R-:W-:Y:S01]  /*20f0*/  @!P6 VIADD R29, R31.reuse, 0x1 ;  /* 0x000000011f1de836 */ /* 0x040fe20000000000 */
[----:B------:R-:W-:-:S04]  /*2100*/  @!P6 ISETP.GT.AND P4, PT, R31, 0x3fe, PT ;  /* 0x000003fe1f00e80c */ /* 0x000fc80003f84270 */
[----:B------:R-:W-:-:S09]  /*2110*/  @!P6 SEL R44, R29, RZ, !P4 ;  /* 0x000000ff1d2ce207 */ /* 0x000fd20006000000 */
.L_x_150:
[----:B------:R-:W-:Y:S05]  /*2120*/  BSYNC.RECONVERGENT B0 ;  /* 0x0000000000007941 */ /* 0x000fea0003800200 */
.L_x_149:
[----:B------:R-:W-:Y:S04]  /*2130*/  BSSY.RECONVERGENT B0, `(.L_x_151) ;  /* 0x0000009000007945 */ /* 0x000fe80003800200 */
[----:B------:R-:W-:Y:S05]  /*2140*/  @!P5 BRA `(.L_x_152) ;  /* 0x00000000001cd947 */ /* 0x000fea0003800000 */
[----:B------:R-:W-:-:S06]  /*2150*/  LEA R28, R43, R18, 0x2 ;  /* 0x000000122b1c7211 */ /* 0x000fcc00078e10ff */
[----:B------:R-:W2:Y:S01]  /*2160*/  LDL R28, [R28] ;  /* 0x000000001c1c7983 */ /* 0x000ea20000100800 */
[----:B------:R-:W-:-:S05]  /*2170*/  IMAD.IADD R29, R4, 0x1, -R3 ;  /* 0x00000001041d7824 */ /* 0x000fca00078e0a03 */
[----:B--2---:R-:W-:-:S13]  /*2180*/  ISETP.NE.AND P5, PT, R28, R29, PT ;  /* 0x0000001d1c00720c */ /* 0x004fda0003fa5270 */
[C---:B------:R-:W-:Y:S01]  /*2190*/  @!P5 VIADD R29, R43.reuse, 0x1 ;  /* 0x000000012b1dd836 */ /* 0x040fe20000000000 */
[----:B------:R-:W-:-:S04]  /*21a0*/  @!P5 ISETP.GT.AND P4, PT, R43, 0x3fe, PT ;  /* 0x000003fe2b00d80c */ /* 0x000fc80003f84270 */
[----:B------:R-:W-:-:S09]  /*21b0*/  @!P5 SEL R43, R29, RZ, !P4 ;  /* 0x000000ff1d2bd207 */ /* 0x000fd20006000000 */
.L_x_152:
[----:B------:R-:W-:Y:S05]  /*21c0*/  BSYNC.RECONVERGENT B0 ;  /* 0x0000000000007941 */ /* 0x000fea0003800200 */
.L_x_151:
        /* <DEDUP_REMOVED lines=9> */
.L_x_154:
[----:B------:R-:W-:Y:S05]  /*2260*/  BSYNC.RECONVERGENT B0 ;  /* 0x0000000000007941 */ /* 0x000fea0003800200 */
.L_x_153:
[----:B------:R-:W-:Y:S04]  /*2270*/  BSSY.RECONVERGENT B0, `(.L_x_155) ;  /* 0x000000a000007945 */ /* 0x000fe80003800200 */
[----:B------:R-:W-:Y:S05]  /*2280*/  @!P1 BRA `(.L_x_156) ;  /* 0x0000000000209947 */ /* 0x000fea0003800000 */
[----:B------:R-:W-:-:S06]  /*2290*/  LEA R28, R41, R22, 0x2 ;  /* 0x00000016291c7211 */ /* 0x000fcc00078e10ff */
[----:B------:R-:W2:Y:S01]  /*22a0*/  LDL R28, [R28] ;  /* 0x000000001c1c7983 */ /* 0x000ea20000100800 */
[----:B------:R-:W-:-:S05]  /*22b0*/  IMAD.IADD R32, R4, 0x1, -R3 ;  /* 0x0000000104207824 */ /* 0x000fca00078e0a03 */
[----:B------:R-:W-:-:S04]  /*22c0*/  LEA.HI R29, R3, R32, RZ, 0x1f ;  /* 0x00000020031d7211 */ /* 0x000fc800078ff8ff */
[----:B--2---:R-:W-:-:S13]  /*22d0*/  ISETP.NE.AND P1, PT, R28, R29, PT ;  /* 0x0000001d1c00720c */ /* 0x004fda0003f25270 */
[C---:B------:R-:W-:Y:S01]  /*22e0*/  @!P1 VIADD R29, R41.reuse, 0x1 ;  /* 0x00000001291d9836 */ /* 0x040fe20000000000 */
[----:B------:R-:W-:-:S04]  /*22f0*/  @!P1 ISETP.GT.AND P0, PT, R41, 0x3fe, PT ;  /* 0x000003fe2900980c */ /* 0x000fc80003f04270 */
[----:B------:R-:W-:-:S09]  /*2300*/  @!P1 SEL R41, R29, RZ, !P0 ;  /* 0x000000ff1d299207 */ /* 0x000fd20004000000 */
.L_x_156:
[----:B------:R-:W-:Y:S05]  /*2310*/  BSYNC.RECONVERGENT B0 ;  /* 0x0000000000007941 */ /* 0x000fea0003800200 */
.L_x_155:
        /* <DEDUP_REMOVED lines=10> */
.L_x_158:
[----:B------:R-:W-:Y:S05]  /*23c0*/  BSYNC.RECONVERGENT B0 ;  /* 0x0000000000007941 */ /* 0x000fea0003800200 */
.L_x_157:
[----:B------:R-:W-:Y:S04]  /*23d0*/  BSSY.RECONVERGENT B0, `(.L_x_159) ;  /* 0x00000a8000007945 */ /* 0x000fe80003800200 */
[----:B------:R-:W-:Y:S05]  /*23e0*/  @P3 BRA `(.L_x_160) ;  /* 0x0000000800983947 */ /* 0x000fea0003800000 */
[----:B------:R-:W0:Y:S02]  /*23f0*/  LDC.64 R28, c[0x0][0x388] ;  /* 0x0000e200ff1c7b82 */ /* 0x000e240000000a00 */
[----:B0-----:R-:W-:-:S05]  /*2400*/  IMAD.WIDE.U32 R28, R47, 0x4, R28 ;  /* 0x000000042f1c7825 */ /* 0x001fca00078e001c */
[----:B------:R-:W2:Y:S02]  /*2410*/  LDG.E.CONSTANT R31, desc[UR8][R28.64] ;  /* 0x000000081c1f7981 */ /* 0x000ea4000c1e9900 */
[----:B--2---:R-:W-:-:S13]  /*2420*/  FSETP.NAN.AND P0, PT, |R31|, |R31|, PT ;  /* 0x4000001f1f00720b */ /* 0x004fda0003f08200 */
[----:B------:R-:W-:Y:S05]  /*2430*/  @P0 BRA `(.L_x_160) ;  /* 0x0000000800840947 */ /* 0x000fea0003800000 */
[----:B------:R-:W-:Y:S01]  /*2440*/  BSSY.RECONVERGENT B1, `(.L_x_161) ;  /* 0x0000013000017945 */ /* 0x000fe20003800200 */
.L_x_163:
[----:B------:R-:W-:Y:S02]  /*2450*/  ISETP.NE.AND P0, PT, R45, R6, PT ;  /* 0x000000062d00720c */ /* 0x000fe40003f05270 */
[----:B------:R-:W-:-:S11]  /*2460*/  MOV R32, R45 ;  /* 0x0000002d00207202 */ /* 0x000fd60000000f00 */
[----:B------:R-:W-:Y:S05]  /*2470*/  @!P0 BRA `(.L_x_162) ;  /* 0x00000000003c8947 */ /* 0x000fea0003800000 */
[C---:B------:R-:W-:Y:S01]  /*2480*/  VIADD R28, R6.reuse, 0xffffffff ;  /* 0xffffffff061c7836 */ /* 0x040fe20000000000 */
[----:B------:R-:W-:-:S04]  /*2490*/  ISETP.NE.AND P0, PT, R6, RZ, PT ;  /* 0x000000ff0600720c */ /* 0x000fc80003f05270 */
[----:B------:R-:W-:Y:S02]  /*24a0*/  SEL R36, R28, 0x3ff, P0 ;  /* 0x000003ff1c247807 */ /* 0x000fe40000000000 */
[----:B------:R-:W0:Y:S03]  /*24b0*/  LDC.64 R28, c[0x0][0x380] ;  /* 0x0000e000ff1c7b82 */ /* 0x000e260000000a00 */
[----:B------:R-:W-:-:S06]  /*24c0*/  IMAD R33, R36, 0x4, R1 ;  /* 0x0000000424217824 */ /* 0x000fcc00078e0201 */
[----:B------:R-:W0:Y:S02]  /*24d0*/  LDL R33, [R33] ;  /* 0x0000000021217983 */ /* 0x000e240000100800 */
        /* <DEDUP_REMOVED lines=8> */
[----:B------:R-:W-:-:S07]  /*2560*/  IMAD.MOV.U32 R32, RZ, RZ, R45 ;  /* 0x000000ffff207224 */ /* 0x000fce00078e002d */
.L_x_162:
[----:B------:R-:W-:Y:S05]  /*2570*/  BSYNC.RECONVERGENT B1 ;  /* 0x0000000000017941 */ /* 0x000fea0003800200 */
.L_x_161:
[----:B------:R-:W-:Y:S01]  /*2580*/  LEA R6, R32, R1, 0x2 ;  /* 0x0000000120067211 */ /* 0x000fe200078e10ff */
[----:B------:R-:W-:Y:S01]  /*2590*/  VIADD R29, R4, 0xffffffff ;  /* 0xffffffff041d7836 */ /* 0x000fe20000000000 */
[----:B------:R-:W-:Y:S04]  /*25a0*/  BSSY.RECONVERGENT B1, `(.L_x_164) ;  /* 0x0000014000017945 */ /* 0x000fe80003800200 */
[----:B------:R0:W-:Y:S02]  /*25b0*/  STL [R6], R29 ;  /* 0x0000001d06007387 */ /* 0x0001e40000100800 */
.L_x_166:
[----:B------:R-:W-:Y:S01]  /*25c0*/  ISETP.NE.AND P0, PT, R44, R5, PT ;  /* 0x000000052c00720c */ /* 0x000fe20003f05270 */
[----:B------:R-:W-:-:S12]  /*25d0*/  IMAD.MOV.U32 R33, RZ, RZ, R44 ;  /* 0x000000ffff217224 */ /* 0x000fd800078e002c */
[----:B------:R-:W-:Y:S05]  /*25e0*/  @!P0 BRA `(.L_x_165) ;  /* 0x00000000003c8947 */ /* 0x000fea0003800000 */
[C---:B------:R-:W-:Y:S01]  /*25f0*/  ISETP.NE.AND P0, PT, R5.reuse, RZ, PT ;  /* 0x000000ff0500720c */ /* 0x040fe20003f05270 */
[----:B0-----:R-:W0:Y:S01]  /*2600*/  LDC.64 R28, c[0x0][0x388] ;  /* 0x0000e200ff1c7b82 */ /* 0x001e220000000a00 */
[----:B------:R-:W-:-:S04]  /*2610*/  IADD3 R6, PT, PT, R5, -0x1, RZ ;  /* 0xffffffff05067810 */ /* 0x000fc80007ffe0ff */
[----:B------:R-:W-:-:S05]  /*2620*/  SEL R37, R6, 0x3ff, P0 ;  /* 0x000003ff06257807 */ /* 0x000fca0000000000 */
[----:B------:R-:W-:-:S05]  /*2630*/  IMAD R6, R37, 0x4, R12 ;  /* 0x0000000425067824 */ /* 0x000fca00078e020c */
[----:B------:R-:W0:Y:S02]  /*2640*/  LDL R33, [R6] ;  /* 0x0000000006217983 */ /* 0x000e240000100800 */
        /* <DEDUP_REMOVED lines=9> */
.L_x_165:
[----:B------:R-:W-:Y:S05]  /*26e0*/  BSYNC.RECONVERGENT B1 ;  /* 0x0000000000017941 */ /* 0x000fea0003800200 */
.L_x_164:
[C---:B------:R-:W-:Y:S01]  /*26f0*/  IMAD R28, R33.reuse, 0x4, R12 ;  /* 0x00000004211c7824 */ /* 0x040fe200078e020c */
[C---:B0-----:R-:W-:Y:S01]  /*2700*/  IADD3 R29, PT, PT, R4.reuse, -0x1, RZ ;  /* 0xffffffff041d7810 */ /* 0x041fe20007ffe0ff */
[----:B------:R-:W-:Y:S01]  /*2710*/  IMAD.IADD R6, R4, 0x1, -R3 ;  /* 0x0000000104067824 */ /* 0x000fe200078e0a03 */
[C---:B------:R-:W-:Y:S02]  /*2720*/  ISETP.GT.AND P0, PT, R32.reuse, 0x3fe, PT ;  /* 0x000003fe2000780c */ /* 0x040fe40003f04270 */
[----:B------:R-:W-:Y:S01]  /*2730*/  ISETP.GT.AND P1, PT, R33, 0x3fe, PT ;  /* 0x000003fe2100780c */ /* 0x000fe20003f24270 */
[----:B------:R0:W-:Y:S01]  /*2740*/  STL [R28], R29 ;  /* 0x0000001d1c007387 */ /* 0x0001e20000100800 */
[----:B------:R-:W-:Y:S01]  /*2750*/  LEA.HI R5, R3, R6, RZ, 0x1f ;  /* 0x0000000603057211 */ /* 0x000fe200078ff8ff */
[----:B------:R-:W-:-:S03]  /*2760*/  VIADD R6, R32, 0x1 ;  /* 0x0000000120067836 */ /* 0x000fc60000000000 */
[----:B------:R-:W-:Y:S02]  /*2770*/  ISETP.GT.AND P2, PT, R4, R5, PT ;  /* 0x000000050400720c */ /* 0x000fe40003f44270 */
[----:B------:R-:W-:Y:S02]  /*2780*/  IADD3 R5, PT, PT, R33, 0x1, RZ ;  /* 0x0000000121057810 */ /* 0x000fe40007ffe0ff */
[----:B------:R-:W-:Y:S02]  /*2790*/  SEL R6, R6, RZ, !P0 ;  /* 0x000000ff06067207 */ /* 0x000fe40004000000 */
[----:B------:R-:W-:-:S07]  /*27a0*/  SEL R5, R5, RZ, !P1 ;  /* 0x000000ff05057207 */ /* 0x000fce0004800000 */
[----:B0-----:R-:W-:Y:S05]  /*27b0*/  @P2 BRA `(.L_x_167) ;  /* 0x0000000000d42947 */ /* 0x001fea0003800000 */
[----:B------:R-:W-:Y:S01]  /*27c0*/  BSSY.RECONVERGENT B1, `(.L_x_168) ;  /* 0x0000013000017945 */ /* 0x000fe20003800200 */
.L_x_170:
[----:B------:R-:W-:Y:S01]  /*27d0*/  ISETP.NE.AND P0, PT, R43, R10, PT ;  /* 0x0000000a2b00720c */ /* 0x000fe20003f05270 */
[----:B------:R-:W-:-:S12]  /*27e0*/  IMAD.MOV.U32 R33, RZ, RZ, R43 ;  /* 0x000000ffff217224 */ /* 0x000fd800078e002b */
[----:B------:R-:W-:Y:S05]  /*27f0*/  @!P0 BRA `(.L_x_169) ;  /* 0x00000000003c8947 */ /* 0x000fea0003800000 */
[C---:B------:R-:W-:Y:S01]  /*2800*/  VIADD R28, R10.reuse, 0xffffffff ;  /* 0xffffffff0a1c7836 */ /* 0x040fe20000000000 */
[----:B------:R-:W-:-:S04]  /*2810*/  ISETP.NE.AND P0, PT, R10, RZ, PT ;  /* 0x000000ff0a00720c */ /* 0x000fc80003f05270 */
[----:B------:R-:W-:Y:S02]  /*2820*/  SEL R36, R28, 0x3ff, P0 ;  /* 0x000003ff1c247807 */ /* 0x000fe40000000000 */
[----:B------:R-:W0:Y:S02]  /*2830*/  LDC.64 R28, c[0x0][0x380] ;  /* 0x0000e000ff1c7b82 */ /* 0x000e240000000a00 */
[----:B------:R-:W-:-:S05]  /*2840*/  LEA R32, R36, R18, 0x2 ;  /* 0x0000001224207211 */ /* 0x000fca00078e10ff */
[----:B------:R-:W0:Y:S02]  /*2850*/  LDL R33, [R32] ;  /* 0x0000000020217983 */ /* 0x000e240000100800 */
[----:B0-----:R-:W-:-:S06]  /*2860*/  IMAD.WIDE R28, R33, 0x4, R28 ;  /* 0x00000004211c7825 */ /* 0x001fcc00078e021c */
[----:B------:R-:W2:Y:S01]  /*2870*/  LDG.E.CONSTANT R29, desc[UR8][R28.64] ;  /* 0x000000081c1d7981 */ /* 0x000ea2000c1e9900 */
[----:B------:R-:W-:Y:S01]  /*2880*/  IMAD.MOV.U32 R33, RZ, RZ, R10 ;  /* 0x000000ffff217224 */ /* 0x000fe200078e000a */
[----:B--2---:R-:W-:-:S13]  /*2890*/  FSETP.GE.AND P0, PT, R29, R30, PT ;  /* 0x0000001e1d00720b */ /* 0x004fda0003f06000 */
[----:B------:R-:W-:Y:S05]  /*28a0*/  @P0 BRA `(.L_x_169) ;  /* 0x0000000000100947 */ /* 0x000fea0003800000 */
[----:B------:R-:W-:Y:S01]  /*28b0*/  ISETP.NE.AND P0, PT, R36, R43, PT ;  /* 0x0000002b2400720c */ /* 0x000fe20003f05270 */
[----:B------:R-:W-:-:S12]  /*28c0*/  IMAD.MOV.U32 R10, RZ, RZ, R36 ;  /* 0x000000ffff0a7224 */ /* 0x000fd800078e0024 */
[----:B------:R-:W-:Y:S05]  /*28d0*/  @P0 BRA `(.L_x_170) ;  /* 0xfffffffc00bc0947 */ /* 0x000fea000383ffff */
[----:B------:R-:W-:-:S07]  /*28e0*/  MOV R33, R43 ;  /* 0x0000002b00217202 */ /* 0x000fce0000000f00 */
.L_x_169:
[----:B------:R-:W-:Y:S05]  /*28f0*/  BSYNC.RECONVERGENT B1 ;  /* 0x0000000000017941 */ /* 0x000fea0003800200 */
.L_x_168:
[----:B------:R-:W-:Y:S01]  /*2900*/  IMAD R10, R33, 0x4, R18 ;  /* 0x00000004210a7824 */ /* 0x000fe200078e0212 */
[----:B------:R-:W-:Y:S01]  /*2910*/  BSSY.RECONVERGENT B1, `(.L_x_171) ;  /* 0x0000015000017945 */ /* 0x000fe20003800200 */
[----:B------:R-:W-:-:S05]  /*2920*/  VIADD R29, R4, 0xffffffff ;  /* 0xffffffff041d7836 */ /* 0x000fca0000000000 */
[----:B------:R0:W-:Y:S02]  /*2930*/  STL [R10], R29 ;  /* 0x0000001d0a007387 */ /* 0x0001e40000100800 */
.L_x_173:
[----:B------:R-:W-:Y:S02]  /*2940*/  ISETP.NE.AND P0, PT, R40, R9, PT ;  /* 0x000000092800720c */ /* 0x000fe40003f05270 */
[----:B------:R-:W-:-:S11]  /*2950*/  MOV R37, R40 ;  /* 0x0000002800257202 */ /* 0x000fd60000000f00 */
[----:B------:R-:W-:Y:S05]  /*2960*/  @!P0 BRA `(.L_x_172) ;  /* 0x00000000003c8947 */ /* 0x000fea0003800000 */
[C---:B0-----:R-:W-:Y:S01]  /*2970*/  VIADD R10, R9.reuse, 0xffffffff ;  /* 0xffffffff090a7836 */ /* 0x041fe20000000000 */
[----:B------:R-:W-:Y:S01]  /*2980*/  ISETP.NE.AND P0, PT, R9, RZ, PT ;  /* 0x000000ff0900720c */ /* 0x000fe20003f05270 */
[----:B------:R-:W0:Y:S03]  /*2990*/  LDC.64 R28, c[0x0][0x388] ;  /* 0x0000e200ff1c7b82 */ /* 0x000e260000000a00 */
[----:B------:R-:W-:-:S05]  /*29a0*/  SEL R47, R10, 0x3ff, P0 ;  /* 0x000003ff0a2f7807 */ /* 0x000fca0000000000 */
[----:B------:R-:W-:-:S05]  /*29b0*/  IMAD R10, R47, 0x4, R20 ;  /* 0x000000042f0a7824 */ /* 0x000fca00078e0214 */
[----:B------:R-:W0:Y:S02]  /*29c0*/  LDL R37, [R10] ;  /* 0x000000000a257983 */ /* 0x000e240000100800 */
        /* <DEDUP_REMOVED lines=8> */
[----:B------:R-:W-:-:S07]  /*2a50*/  IMAD.MOV.U32 R37, RZ, RZ, R40 ;  /* 0x000000ffff257224 */ /* 0x000fce00078e0028 */
.L_x_172:
[----:B------:R-:W-:Y:S05]  /*2a60*/  BSYNC.RECONVERGENT B1 ;  /* 0x0000000000017941 */ /* 0x000fea0003800200 */
.L_x_171:
[----:B------:R-:W-:Y:S01]  /*2a70*/  LEA R28, R37, R20, 0x2 ;  /* 0x00000014251c7211 */ /* 0x000fe200078e10ff */
[----:B------:R-:W-:Y:S01]  /*2a80*/  VIADD R47, R4, 0xffffffff ;  /* 0xffffffff042f7836 */ /* 0x000fe20000000000 */
[C---:B------:R-:W-:Y:S01]  /*2a90*/  ISETP.GT.AND P1, PT, R33.reuse, 0x3fe, PT ;  /* 0x000003fe2100780c */ /* 0x040fe20003f24270 */
[----:B0-----:R-:W-:Y:S01]  /*2aa0*/  VIADD R10, R33, 0x1 ;  /* 0x00000001210a7836 */ /* 0x001fe20000000000 */
[C---:B------:R-:W-:Y:S02]  /*2ab0*/  ISETP.GT.AND P0, PT, R37.reuse, 0x3fe, PT ;  /* 0x000003fe2500780c */ /* 0x040fe40003f04270 */
[----:B------:R1:W-:Y:S01]  /*2ac0*/  STL [R28], R47 ;  /* 0x0000002f1c007387 */ /* 0x0003e20000100800 */
[----:B------:R-:W-:Y:S02]  /*2ad0*/  IADD3 R9, PT, PT, R37, 0x1, RZ ;  /* 0x0000000125097810 */ /* 0x000fe40007ffe0ff */
[----:B------:R-:W-:Y:S02]  /*2ae0*/  SEL R10, R10, RZ, !P1 ;  /* 0x000000ff0a0a7207 */ /* 0x000fe40004800000 */
[----:B------:R-:W-:Y:S01]  /*2af0*/  SEL R9, R9, RZ, !P0 ;  /* 0x000000ff09097207 */ /* 0x000fe20004000000 */
[----:B------:R-:W-:Y:S06]  /*2b00*/  BRA `(.L_x_160) ;  /* 0x0000000000d07947 */ /* 0x000fec0003800000 */
.L_x_167:
[----:B------:R-:W-:Y:S01]  /*2b10*/  BSSY.RECONVERGENT B1, `(.L_x_174) ;  /* 0x0000013000017945 */ /* 0x000fe20003800200 */
.L_x_176:
        /* <DEDUP_REMOVED lines=18> */
.L_x_175:
[----:B------:R-:W-:Y:S05]  /*2c40*/  BSYNC.RECONVERGENT B1 ;  /* 0x0000000000017941 */ /* 0x000fea0003800200 */
.L_x_174:
[----:B------:R-:W-:Y:S01]  /*2c50*/  IMAD R8, R33, 0x4, R22 ;  /* 0x0000000421087824 */ /* 0x000fe200078e0216 */
[----:B------:R-:W-:Y:S01]  /*2c60*/  BSSY.RECONVERGENT B1, `(.L_x_177) ;  /* 0x0000015000017945 */ /* 0x000fe20003800200 */
[----:B------:R-:W-:-:S05]  /*2c70*/  VIADD R29, R4, 0xffffffff ;  /* 0xffffffff041d7836 */ /* 0x000fca0000000000 */
[----:B------:R0:W-:Y:S02]  /*2c80*/  STL [R8], R29 ;  /* 0x0000001d08007387 */ /* 0x0001e40000100800 */
.L_x_179:
        /* <DEDUP_REMOVED lines=18> */
.L_x_178:
[----:B------:R-:W-:Y:S05]  /*2db0*/  BSYNC.RECONVERGENT B1 ;  /* 0x0000000000017941 */ /* 0x000fea0003800200 */
.L_x_177:
        /* <DEDUP_REMOVED lines=8> */
[----:B------:R-:W-:-:S07]  /*2e40*/  SEL R7, R7, RZ, !P0 ;  /* 0x000000ff07077207 */ /* 0x000fce0004000000 */
.L_x_160:
[----:B------:R-:W-:Y:S05]  /*2e50*/  BSYNC.RECONVERGENT B0 ;  /* 0x0000000000007941 */ /* 0x000fea0003800200 */
.L_x_159:
[----:B------:R-:W-:Y:S02]  /*2e60*/  ISETP.NE.AND P3, PT, R38, R7, PT ;  /* 0x000000072600720c */ /* 0x000fe40003f65270 */
[----:B------:R-:W-:-:S11]  /*2e70*/  ISETP.NE.AND P5, PT, R40, R9, PT ;  /* 0x000000092800720c */ /* 0x000fd60003fa5270 */
[----:B------:R-:W-:Y:S01]  /*2e80*/  @P3 IMAD R29, R38, 0x4, R24 ;  /* 0x00000004261d3824 */ /* 0x000fe200078e0218 */
[----:B------:R-:W-:Y:S01]  /*2e90*/  ISETP.NE.AND P1, PT, R44, R5, PT ;  /* 0x000000052c00720c */ /* 0x000fe20003f25270 */
[----:B------:R-:W2:Y:S04]  /*2ea0*/  @P3 LDC.64 R36, c[0x0][0x388] ;  /* 0x0000e200ff243b82 */ /* 0x000ea80000000a00 */
[----:B------:R-:W2:Y:S01]  /*2eb0*/  @P3 LDL R29, [R29] ;  /* 0x000000001d1d3983 */ /* 0x000ea20000100800 */
[----:B------:R-:W-:Y:S02]  /*2ec0*/  @P5 LEA R48, R40, R20, 0x2 ;  /* 0x0000001428305211 */ /* 0x000fe400078e10ff */
[----:B------:R-:W-:Y:S01]  /*2ed0*/  ISETP.NE.AND P2, PT, R41, R8, PT ;  /* 0x000000082900720c */ /* 0x000fe20003f45270 */
[----:B------:R-:W3:Y:S01]  /*2ee0*/  @P5 LDC.64 R32, c[0x0][0x388] ;  /* 0x0000e200ff205b82 */ /* 0x000ee20000000a00 */
[----:B------:R-:W-:-:S02]  /*2ef0*/  ISETP.NE.AND P4, PT, R43, R10, PT ;  /* 0x0000000a2b00720c */ /* 0x000fc40003f85270 */
[----:B------:R-:W3:Y:S01]  /*2f00*/  @P5 LDL R48, [R48] ;  /* 0x0000000030305983 */ /* 0x000ee20000100800 */
[----:B------:R-:W-:Y:S01]  /*2f10*/  @P1 IMAD R49, R44, 0x4, R12 ;  /* 0x000000042c311824 */ /* 0x000fe200078e020c */
[----:B------:R-:W-:-:S03]  /*2f20*/  ISETP.NE.AND P0, PT, R45, R6, PT ;  /* 0x000000062d00720c */ /* 0x000fc60003f05270 */
[----:B------:R-:W4:Y:S02]  /*2f30*/  @P1 LDC.64 R30, c[0x0][0x388] ;  /* 0x0000e200ff1e1b82 */ /* 0x000f240000000a00 */
[----:B------:R-:W4:Y:S02]  /*2f40*/  @P1 LDL R49, [R49] ;  /* 0x0000000031311983 */ /* 0x000f240000100800 */
[----:B------:R-:W-:Y:S02]  /*2f50*/  @P2 LEA R51, R41, R22, 0x2 ;  /* 0x0000001629332211 */ /* 0x000fe400078e10ff */
[----:B------:R-:W-:-:S04]  /*2f60*/  @P4 IMAD R53, R43, 0x4, R18 ;  /* 0x000000042b354824 */ /* 0x000fc800078e0212 */
[----:B------:R-:W4:Y:S04]  /*2f70*/  @P2 LDL R51, [R51] ;  /* 0x0000000033332983 */ /* 0x000f280000100800 */
[----:B------:R-:W4:Y:S01]  /*2f80*/  @P4 LDL R53, [R53] ;  /* 0x0000000035354983 */ /* 0x000f220000100800 */
[----:B------:R-:W-:-:S06]  /*2f90*/  @P0 LEA R46, R45, R1, 0x2 ;  /* 0x000000012d2e0211 */ /* 0x000fcc00078e10ff */
[----:B------:R-:W4:Y:S01]  /*2fa0*/  @P0 LDL R46, [R46] ;  /* 0x000000002e2e0983 */ /* 0x000f220000100800 */
[----:B--2---:R-:W-:Y:S02]  /*2fb0*/  @P3 IMAD.WIDE R36, R29, 0x4, R36 ;  /* 0x000000041d243825 */ /* 0x004fe400078e0224 */
[----:B01----:R-:W0:Y:S03]  /*2fc0*/  LDC.64 R28, c[0x0][0x380] ;  /* 0x0000e000ff1c7b82 */ /* 0x003e260000000a00 */
[----:B------:R1:W5:Y:S01]  /*2fd0*/  @P3 LDG.E.CONSTANT R0, desc[UR8][R36.64] ;  /* 0x0000000824003981 */ /* 0x000362000c1e9900 */
[----:B---3--:R-:W-:-:S05]  /*2fe0*/  @P5 IMAD.WIDE R32, R48, 0x4, R32 ;  /* 0x0000000430205825 */ /* 0x008fca00078e0220 */
[----:B------:R2:W5:Y:S01]  /*2ff0*/  @P5 LDG.E.CONSTANT R17, desc[UR8][R32.64] ;  /* 0x0000000820115981 */ /* 0x000562000c1e9900 */
[----:B----4-:R-:W-:-:S04]  /*3000*/  @P1 IMAD.WIDE R48, R49, 0x4, R30 ;  /* 0x0000000431301825 */ /* 0x010fc800078e021e */
[----:B-1----:R-:W-:Y:S01]  /*3010*/  IMAD.WIDE.U32 R36, R47, 0x4, R26 ;  /* 0x000000042f247825 */ /* 0x002fe200078e001a */
[----:B------:R2:W5:Y:S05]  /*3020*/  @P1 LDG.E.CONSTANT R14, desc[UR8][R48.64] ;  /* 0x00000008300e1981 */ /* 0x00056a000c1e9900 */
[----:B------:R2:W5:Y:S01]  /*3030*/  LDG.E R36, desc[UR8][R36.64] ;  /* 0x0000000824247981 */ /* 0x000562000c1e1900 */
[----:B0-----:R-:W-:-:S06]  /*3040*/  IMAD.WIDE.U32 R30, R4, 0x4, R28 ;  /* 0x00000004041e7825 */ /* 0x001fcc00078e001c */
[----:B------:R-:W3:Y:S01]  /*3050*/  LDG.E.CONSTANT R30, desc[UR8][R30.64] ;  /* 0x000000081e1e7981 */ /* 0x000ee2000c1e9900 */
[----:B------:R-:W-:-:S04]  /*3060*/  @P2 IMAD.WIDE R50, R51, 0x4, R28 ;  /* 0x0000000433322825 */ /* 0x000fc800078e021c */
[--C-:B------:R-:W-:Y:S01]  /*3070*/  @P4 IMAD.WIDE R52, R53, 0x4, R28.reuse ;  /* 0x0000000435344825 */ /* 0x100fe200078e021c */
[----:B------:R2:W5:Y:S04]  /*3080*/  @P2 LDG.E.CONSTANT R39, desc[UR8][R50.64] ;  /* 0x0000000832272981 */ /* 0x000568000c1e9900 */
[----:B------:R2:W5:Y:S01]  /*3090*/  @P4 LDG.E.CONSTANT R34, desc[UR8][R52.64] ;  /* 0x0000000834224981 */ /* 0x000562000c1e9900 */
[----:B------:R-:W-:-:S05]  /*30a0*/  @P0 IMAD.WIDE R28, R46, 0x4, R28 ;  /* 0x000000042e1c0825 */ /* 0x000fca00078e021c */
[----:B------:R2:W5:Y:S01]  /*30b0*/  @P0 LDG.E.CONSTANT R35, desc[UR8][R28.64] ;  /* 0x000000081c230981 */ /* 0x000562000c1e9900 */
[----:B------:R-:W-:Y:S04]  /*30c0*/  BSSY.RECONVERGENT B3, `(.L_x_180) ;  /* 0x00000da000037945 */ /* 0x000fe80003800200 */
[----:B------:R-:W-:Y:S01]  /*30d0*/  BSSY.RELIABLE B2, `(.L_x_181) ;  /* 0x00000d6000027945 */ /* 0x000fe20003800100 */
[----:B---3--:R-:W-:-:S13]  /*30e0*/  FSETP.NAN.AND P0, PT, |R30|, |R30|, PT ;  /* 0x4000001e1e00720b */ /* 0x008fda0003f08200 */
[----:B--2---:R-:W-:Y:S05]  /*30f0*/  @P0 BRA `(.L_x_182) ;  /* 0x0000000c004c0947 */ /* 0x004fea0003800000 */
[----:B------:R-:W0:Y:S08]  /*3100*/  LDC.64 R30, c[0x0][0x390] ;  /* 0x0000e400ff1e7b82 */ /* 0x000e300000000a00 */
[----:B------:R-:W1:Y:S01]  /*3110*/  LDC.64 R28, c[0x0][0x388] ;  /* 0x0000e200ff1c7b82 */ /* 0x000e620000000a00 */
[----:B0-----:R-:W-:-:S06]  /*3120*/  IMAD.WIDE.U32 R30, R4, 0x4, R30 ;  /* 0x00000004041e7825 */ /* 0x001fcc00078e001e */
[----:B------:R-:W2:Y:S01]  /*3130*/  LDG.E.CONSTANT R30, desc[UR8][R30.64] ;  /* 0x000000081e1e7981 */ /* 0x000ea2000c1e9900 */
[----:B-1----:R-:W-:-:S06]  /*3140*/  IMAD.WIDE.U32 R28, R4, 0x4, R28 ;  /* 0x00000004041c7825 */ /* 0x002fcc00078e001c */
[----:B------:R-:W3:Y:S01]  /*3150*/  LDG.E.CONSTANT R28, desc[UR8][R28.64] ;  /* 0x000000081c1c7981 */ /* 0x000ee2000c1e9900 */
[----:B--2---:R-:W-:-:S04]  /*3160*/  FSETP.NAN.AND P0, PT, |R30|, |R30|, PT ;  /* 0x4000001e1e00720b */ /* 0x004fc80003f08200 */
[----:B---3--:R-:W-:-:S04]  /*3170*/  FSETP.NAN.OR P0, PT, |R28|, |R28|, P0 ;  /* 0x4000001c1c00720b */ /* 0x008fc80000708600 */
[----:B-----5:R-:W-:-:S13]  /*3180*/  FSETP.NAN.OR P0, PT, |R36|, |R36|, P0 ;  /* 0x400000242400720b */ /* 0x020fda0000708600 */
[----:B------:R-:W-:Y:S05]  /*3190*/  @!P0 BREAK.RELIABLE B2 ;  /* 0x0000000000028942 */ /* 0x000fea0003800100 */
[----:B------:R-:W-:Y:S05]  /*31a0*/  @P0 BRA `(.L_x_182) ;  /* 0x0000000c00200947 */ /* 0x000fea0003800000 */
[----:B------:R-:W-:Y:S01]  /*31b0*/  SHF.R.U32.HI R33, RZ, 0x1, R3 ;  /* 0x00000001ff217819 */ /* 0x000fe20000011603 */
[----:B------:R-:W-:Y:S01]  /*31c0*/  FADD R28, -R0, R39 ;  /* 0x00000027001c7221 */ /* 0x000fe20000000100 */
[----:B------:R-:W-:Y:S02]  /*31d0*/  BSSY.RECONVERGENT B4, `(.L_x_183) ;  /* 0x000000e000047945 */ /* 0x000fe40003800200 */
[----:B------:R-:W-:-:S04]  /*31e0*/  I2FP.F32.U32 R33, R33 ;  /* 0x0000002100217245 */ /* 0x000fc80000201000 */
        /* <DEDUP_REMOVED lines=10> */
[----:B------:R-:W-:Y:S05]  /*3290*/  CALL.REL.NOINC `($__internal_1_$__cuda_sm3x_div_rn_noftz_f32_slowpath) ;  /* 0x0000000c007c7944 */ /* 0x000fea0003c00000 */
[----:B------:R-:W-:-:S07]  /*32a0*/  MOV R31, R37 ;  /* 0x00000025001f7202 */ /* 0x000fce0000000f00 */
.L_x_184:
[----:B------:R-:W-:Y:S05]  /*32b0*/  BSYNC.RECONVERGENT B4 ;  /* 0x0000000000047941 */ /* 0x000fea0003800200 */
.L_x_183:
        /* <DEDUP_REMOVED lines=13> */
[----:B------:R-:W-:Y:S05]  /*3390*/  CALL.REL.NOINC `($__internal_1_$__cuda_sm3x_div_rn_noftz_f32_slowpath) ;  /* 0x0000000c003c7944 */ /* 0x000fea0003c00000 */
[----:B------:R-:W-:-:S07]  /*33a0*/  IMAD.MOV.U32 R32, RZ, RZ, R37 ;  /* 0x000000ffff207224 */ /* 0x000fce00078e0025 */
.L_x_186:
[----:B------:R-:W-:Y:S05]  /*33b0*/  BSYNC.RECONVERGENT B4 ;  /* 0x0000000000047941 */ /* 0x000fea0003800200 */
.L_x_185:
[----:B------:R-:W-:Y:S01]  /*33c0*/  I2FP.F32.U32 R48, R3 ;  /* 0x0000000300307245 */ /* 0x000fe20000201000 */
[----:B------:R-:W-:Y:S01]  /*33d0*/  FADD R33, -R14, R35 ;  /* 0x000000230e217221 */ /* 0x000fe20000000100 */
[----:B------:R-:W-:Y:S02]  /*33e0*/  BSSY.RECONVERGENT B4, `(.L_x_187) ;  /* 0x000000e000047945 */ /* 0x000fe40003800200 */
        /* <DEDUP_REMOVED lines=8> */
[----:B------:R-:W-:Y:S01]  /*3470*/  MOV R28, R33 ;  /* 0x00000021001c7202 */ /* 0x000fe20000000f00 */
[----:B------:R-:W-:Y:S01]  /*3480*/  IMAD.MOV.U32 R29, RZ, RZ, R48 ;  /* 0x000000ffff1d7224 */ /* 0x000fe200078e0030 */
[----:B------:R-:W-:-:S07]  /*3490*/  MOV R47, 0x34b0 ;  /* 0x000034b0002f7802 */ /* 0x000fce0000000f00 */
[----:B------:R-:W-:Y:S05]  /*34a0*/  CALL.REL.NOINC `($__internal_1_$__cuda_sm3x_div_rn_noftz_f32_slowpath) ;  /* 0x0000000800f87944 */ /* 0x000fea0003c00000 */
[----:B------:R-:W-:-:S07]  /*34b0*/  MOV R28, R37 ;  /* 0x00000025001c7202 */ /* 0x000fce0000000f00 */
.L_x_188:
[----:B------:R-:W-:Y:S05]  /*34c0*/  BSYNC.RECONVERGENT B4 ;  /* 0x0000000000047941 */ /* 0x000fea0003800200 */
.L_x_187:
        /* <DEDUP_REMOVED lines=8> */
[----:B------:R-:W-:Y:S01]  /*3550*/  BSSY.RECONVERGENT B5, `(.L_x_190) ;  /* 0x000003f000057945 */ /* 0x000fe20003800200 */
[----:B------:R-:W-:Y:S02]  /*3560*/  FSEL R37, RZ, -23, P3 ;  /* 0xc1b80000ff257808 */ /* 0x000fe40001800000 */
[----:B------:R-:W-:-:S07]  /*3570*/  FSETP.GEU.AND P2, PT, R31, 1.175494350822287508e-38, PT ;  /* 0x008000001f00780b */ /* 0x000fce0003f4e000 */
[----:B------:R-:W-:-:S04]  /*3580*/  @!P3 FMUL R28, R28, 8388608 ;  /* 0x4b0000001c1cb820 */ /* 0x000fc80000400000 */
[C---:B------:R-:W-:Y:S01]  /*3590*/  VIADD R29, R28.reuse, 0xc0d55555 ;  /* 0xc0d555551c1d7836 */ /* 0x040fe20000000000 */
[----:B------:R-:W-:Y:S01]  /*35a0*/  ISETP.GT.U32.AND P1, PT, R28, 0x7f7fffff, PT ;  /* 0x7f7fffff1c00780c */ /* 0x000fe20003f24070 */
[----:B------:R-:W-:-:S03]  /*35b0*/  @!P2 FMUL R31, R31, 8388608 ;  /* 0x4b0000001f1fa820 */ /* 0x000fc60000400000 */
[----:B------:R-:W-:Y:S02]  /*35c0*/  LOP3.LUT R29, R29, 0xff800000, RZ, 0xc0, !PT ;  /* 0xff8000001d1d7812 */ /* 0x000fe400078ec0ff */
[C---:B------:R-:W-:Y:S02]  /*35d0*/  IADD3 R32, PT, PT, R31.reuse, -0x3f2aaaab, RZ ;  /* 0xc0d555551f207810 */ /* 0x040fe40007ffe0ff */
[----:B------:R-:W-:Y:S02]  /*35e0*/  IADD3 R33, PT, PT, R28, -R29, RZ ;  /* 0x8000001d1c217210 */ /* 0x000fe40007ffe0ff */
[----:B------:R-:W-:Y:S02]  /*35f0*/  LOP3.LUT R32, R32, 0xff800000, RZ, 0xc0, !PT ;  /* 0xff80000020207812 */ /* 0x000fe400078ec0ff */
[----:B------:R-:W-:Y:S01]  /*3600*/  ISETP.GT.U32.AND P0, PT, R31, 0x7f7fffff, PT ;  /* 0x7f7fffff1f00780c */ /* 0x000fe20003f04070 */
[----:B------:R-:W-:Y:S02]  /*3610*/  FADD R33, R33, -1 ;  /* 0xbf80000021217421 */ /* 0x000fe40000000000 */
[----:B------:R-:W-:Y:S01]  /*3620*/  IMAD.IADD R15, R31, 0x1, -R32 ;  /* 0x000000011f0f7824 */ /* 0x000fe200078e0a20 */
[----:B------:R-:W-:Y:S01]  /*3630*/  I2FP.F32.S32 R32, R32 ;  /* 0x0000002000207245 */ /* 0x000fe20000201400 */
[----:B------:R-:W-:-:S02]  /*3640*/  FFMA R46, R33, -R50, 0.14084610342979431152 ;  /* 0x3e1039f6212e7423 */ /* 0x000fc40000000832 */
[----:B------:R-:W-:Y:S02]  /*3650*/  FADD R15, R15, -1 ;  /* 0xbf8000000f0f7421 */ /* 0x000fe40000000000 */
[----:B------:R-:W-:-:S04]  /*3660*/  FFMA R46, R33, R46, -0.12148627638816833496 ;  /* 0xbdf8cdcc212e7423 */ /* 0x000fc8000000002e */
[----:B------:R-:W-:-:S04]  /*3670*/  FFMA R46, R33, R46, 0.13980610668659210205 ;  /* 0x3e0f2955212e7423 */ /* 0x000fc8000000002e */
[----:B------:R-:W-:Y:S01]  /*3680*/  FFMA R48, R33, R46, -0.16684235632419586182 ;  /* 0xbe2ad8b921307423 */ /* 0x000fe2000000002e */
[----:B------:R-:W-:-:S03]  /*3690*/  FFMA R46, R15, -R50, 0.14084610342979431152 ;  /* 0x3e1039f60f2e7423 */ /* 0x000fc60000000832 */
[----:B------:R-:W-:Y:S01]  /*36a0*/  FFMA R48, R33, R48, 0.20012299716472625732 ;  /* 0x3e4ced0b21307423 */ /* 0x000fe20000000030 */
[----:B------:R-:W-:-:S03]  /*36b0*/  FFMA R46, R15, R46, -0.12148627638816833496 ;  /* 0xbdf8cdcc0f2e7423 */ /* 0x000fc6000000002e */
[----:B------:R-:W-:Y:S01]  /*36c0*/  FFMA R48, R33, R48, -0.24999669194221496582 ;  /* 0xbe7fff2221307423 */ /* 0x000fe20000000030 */
[----:B------:R-:W-:-:S03]  /*36d0*/  FFMA R46, R15, R46, 0.13980610668659210205 ;  /* 0x3e0f29550f2e7423 */ /* 0x000fc6000000002e */
[----:B------:R-:W-:Y:S01]  /*36e0*/  FFMA R48, R33, R48, 0.33333182334899902344 ;  /* 0x3eaaaa7821307423 */ /* 0x000fe20000000030 */
[----:B------:R-:W-:-:S03]  /*36f0*/  FFMA R46, R15, R46, -0.16684235632419586182 ;  /* 0xbe2ad8b90f2e7423 */ /* 0x000fc6000000002e */
[----:B------:R-:W-:Y:S01]  /*3700*/  FFMA R48, R33, R48, -0.5 ;  /* 0xbf00000021307423 */ /* 0x000fe20000000030 */
[----:B------:R-:W-:-:S03]  /*3710*/  FFMA R46, R15, R46, 0.20012299716472625732 ;  /* 0x3e4ced0b0f2e7423 */ /* 0x000fc6000000002e */
[----:B------:R-:W-:Y:S01]  /*3720*/  FMUL R48, R33, R48 ;  /* 0x0000003021307220 */ /* 0x000fe20000400000 */
[----:B------:R-:W-:-:S03]  /*3730*/  FFMA R46, R15, R46, -0.24999669194221496582 ;  /* 0xbe7fff220f2e7423 */ /* 0x000fc6000000002e */
[----:B------:R-:W-:Y:S01]  /*3740*/  FFMA R33, R33, R48, R33 ;  /* 0x0000003021217223 */ /* 0x000fe20000000021 */
[C---:B------:R-:W-:Y:S01]  /*3750*/  FFMA R46, R15.reuse, R46, 0.33333182334899902344 ;  /* 0x3eaaaa780f2e7423 */ /* 0x040fe2000000002e */
[----:B------:R-:W-:Y:S02]  /*3760*/  I2FP.F32.S32 R48, R29 ;  /* 0x0000001d00307245 */ /* 0x000fe40000201400 */
[----:B------:R-:W-:Y:S01]  /*3770*/  FSEL R29, RZ, -23, P2 ;  /* 0xc1b80000ff1d7808 */ /* 0x000fe20001000000 */
[C---:B------:R-:W-:Y:S01]  /*3780*/  FFMA R46, R15.reuse, R46, -0.5 ;  /* 0xbf0000000f2e7423 */ /* 0x040fe2000000002e */
[----:B------:R-:W-:Y:S01]  /*3790*/  FSETP.NEU.AND P2, PT, R28, RZ, PT ;  /* 0x000000ff1c00720b */ /* 0x000fe20003f4d000 */
[----:B------:R-:W-:Y:S02]  /*37a0*/  FFMA R48, R48, 1.1920928955078125e-07, R37 ;  /* 0x3400000030307823 */ /* 0x000fe40000000025 */
[----:B------:R-:W-:Y:S01]  /*37b0*/  FMUL R46, R15, R46 ;  /* 0x0000002e0f2e7220 */ /* 0x000fe20000400000 */
[----:B------:R-:W-:Y:S01]  /*37c0*/  FFMA R29, R32, 1.1920928955078125e-07, R29 ;  /* 0x34000000201d7823 */ /* 0x000fe2000000001d */
[----:B------:R-:W-:Y:S01]  /*37d0*/  FFMA R33, R48, 0.69314718246459960938, R33 ;  /* 0x3f31721830217823 */ /* 0x000fe20000000021 */
[----:B------:R-:W-:-:S02]  /*37e0*/  IMAD.MOV.U32 R32, RZ, RZ, 0x3fb8aa3b ;  /* 0x3fb8aa3bff207424 */ /* 0x000fc400078e00ff */
[----:B------:R-:W-:Y:S01]  /*37f0*/  FFMA R46, R15, R46, R15 ;  /* 0x0000002e0f2e7223 */ /* 0x000fe2000000000f */
[----:B------:R-:W-:-:S03]  /*3800*/  MOV R15, 0x7f800000 ;  /* 0x7f800000000f7802 */ /* 0x000fc60000000f00 */
[----:B------:R-:W-:Y:S02]  /*3810*/  FFMA R29, R29, 0.69314718246459960938, R46 ;  /* 0x3f3172181d1d7823 */ /* 0x000fe4000000002e */
[-C--:B------:R-:W-:Y:S01]  /*3820*/  @P1 FFMA R33, R28, R15.reuse, +INF ;  /* 0x7f8000001c211423 */ /* 0x080fe2000000000f */
[C---:B------:R-:W-:Y:S01]  /*3830*/  @P0 FFMA R29, R31.reuse, R15, +INF ;  /* 0x7f8000001f1d0423 */ /* 0x040fe2000000000f */
[----:B------:R-:W-:Y:S01]  /*3840*/  FSETP.NEU.AND P1, PT, R31, RZ, PT ;  /* 0x000000ff1f00720b */ /* 0x000fe20003f2d000 */
[----:B------:R-:W-:Y:S02]  /*3850*/  HFMA2 R15, -RZ, RZ, 1.875, 0 ;  /* 0x3f800000ff0f7431 */ /* 0x000fe400000001ff */
        /* <DEDUP_REMOVED lines=10> */
[----:B------:R-:W-:Y:S01]  /*3900*/  IMAD.MOV.U32 R29, RZ, RZ, 0x3f317218 ;  /* 0x3f317218ff1d7424 */ /* 0x000fe200078e00ff */
[----:B------:R-:W-:-:S07]  /*3910*/  MOV R47, 0x3930 ;  /* 0x00003930002f7802 */ /* 0x000fce0000000f00 */
[----:B------:R-:W-:Y:S05]  /*3920*/  CALL.REL.NOINC `($__internal_1_$__cuda_sm3x_div_rn_noftz_f32_slowpath) ;  /* 0x0000000400d87944 */ /* 0x000fea0003c00000 */
[----:B------:R-:W-:-:S07]  /*3930*/  MOV R15, R37 ;  /* 0x00000025000f7202 */ /* 0x000fce0000000f00 */
.L_x_191:
[----:B------:R-:W-:Y:S05]  /*3940*/  BSYNC.RECONVERGENT B5 ;  /* 0x0000000000057941 */ /* 0x000fea0003800200 */
.L_x_190:
[----:B------:R-:W-:Y:S05]  /*3950*/  BSYNC.RECONVERGENT B4 ;  /* 0x0000000000047941 */ /* 0x000fea0003800200 */
.L_x_189:
[----:B------:R-:W-:Y:S01]  /*3960*/  FADD R29, R15, -1 ;  /* 0xbf8000000f1d7421 */ /* 0x000fe20000000000 */
[----:B------:R-:W-:Y:S02]  /*3970*/  HFMA2 R31, -RZ, RZ, 3.7421875, 0 ;  /* 0x437c0000ff1f7431 */ /* 0x000fe400000001ff */
[----:B------:R-:W-:Y:S01]  /*3980*/  IMAD.MOV.U32 R28, RZ, RZ, 0x3bbb989d ;  /* 0x3bbb989dff1c7424 */ /* 0x000fe200078e00ff */
[----:B------:R-:W-:Y:S01]  /*3990*/  BSSY.RECONVERGENT B4, `(.L_x_192) ;  /* 0x000001a000047945 */ /* 0x000fe20003800200 */
[----:B------:R-:W-:Y:S01]  /*39a0*/  FMUL R29, R42, R29 ;  /* 0x0000001d2a1d7220 */ /* 0x000fe20000400000 */
[----:B------:R-:W-:-:S03]  /*39b0*/  ISETP.NE.AND P2, PT, R2, 0x1, PT ;  /* 0x000000010200780c */ /* 0x000fc60003f45270 */
[----:B------:R-:W-:-:S04]  /*39c0*/  FFMA.SAT R28, R29, R28, 0.5 ;  /* 0x3f0000001d1c7423 */ /* 0x000fc8000000201c */
[----:B------:R-:W-:-:S04]  /*39d0*/  FFMA.RM R28, R28, R31, 12582913 ;  /* 0x4b4000011c1c7423 */ /* 0x000fc8000000401f */
[C---:B------:R-:W-:Y:S01]  /*39e0*/  FADD R32, R28.reuse, -12583039 ;  /* 0xcb40007f1c207421 */ /* 0x040fe20000000000 */
[----:B------:R-:W-:-:S03]  /*39f0*/  IMAD.SHL.U32 R28, R28, 0x800000, RZ ;  /* 0x008000001c1c7824 */ /* 0x000fc600078e00ff */
[----:B------:R-:W-:-:S04]  /*3a00*/  FFMA R32, R29, 1.4426950216293334961, -R32 ;  /* 0x3fb8aa3b1d207823 */ /* 0x000fc80000000820 */
[----:B------:R-:W-:-:S04]  /*3a10*/  FFMA R32, R29, 1.925963033500011079e-08, R32 ;  /* 0x32a570601d207823 */ /* 0x000fc80000000020 */
        /* <DEDUP_REMOVED lines=13> */
[----:B------:R-:W-:Y:S02]  /*3af0*/  MOV R29, R33 ;  /* 0x00000021001d7202 */ /* 0x000fe40000000f00 */
[----:B------:R-:W-:-:S07]  /*3b00*/  MOV R47, 0x3b20 ;  /* 0x00003b20002f7802 */ /* 0x000fce0000000f00 */
[----:B------:R-:W-:Y:S05]  /*3b10*/  CALL.REL.NOINC `($__internal_1_$__cuda_sm3x_div_rn_noftz_f32_slowpath) ;  /* 0x00000004005c7944 */ /* 0x000fea0003c00000 */
[----:B------:R-:W-:-:S07]  /*3b20*/  IMAD.MOV.U32 R29, RZ, RZ, R37 ;  /* 0x000000ffff1d7224 */ /* 0x000fce00078e0025 */
.L_x_193:
[----:B------:R-:W-:Y:S05]  /*3b30*/  BSYNC.RECONVERGENT B4 ;  /* 0x0000000000047941 */ /* 0x000fea0003800200 */
.L_x_192:
[----:B------:R-:W-:Y:S01]  /*3b40*/  I2FP.F32.U32 R32, R2 ;  /* 0x0000000200207245 */ /* 0x000fe20000201000 */
[----:B------:R-:W-:Y:S01]  /*3b50*/  FADD R28, R29, -1 ;  /* 0xbf8000001d1c7421 */ /* 0x000fe20000000000 */
[----:B------:R-:W-:Y:S03]  /*3b60*/  BSSY.RECONVERGENT B4, `(.L_x_194) ;  /* 0x000000e000047945 */ /* 0x000fe60003800200 */
        /* <DEDUP_REMOVED lines=13> */
.L_x_195:
[----:B------:R-:W-:Y:S05]  /*3c40*/  BSYNC.RECONVERGENT B4 ;  /* 0x0000000000047941 */ /* 0x000fea0003800200 */
.L_x_194:
[----:B------:R-:W-:Y:S01]  /*3c50*/  FADD R32, R32, -R13 ;  /* 0x8000000d20207221 */ /* 0x000fe20000000000 */
[----:B------:R-:W-:Y:S01]  /*3c60*/  UMOV UR4, 0x40000000 ;  /* 0x4000000000047882 */ /* 0x000fe20000000000 */
[----:B------:R-:W-:Y:S01]  /*3c70*/  BSSY.RECONVERGENT B4, `(.L_x_196) ;  /* 0x0000013000047945 */ /* 0x000fe20003800200 */
[----:B------:R-:W-:Y:S01]  /*3c80*/  MOV R46, UR4 ;  /* 0x00000004002e7c02 */ /* 0x000fe20008000f00 */
        /* <DEDUP_REMOVED lines=12> */
[----:B------:R-:W-:Y:S02]  /*3d50*/  HFMA2 R28, -RZ, RZ, 2, 0 ;  /* 0x40000000ff1c7431 */ /* 0x000fe400000001ff */
[----:B------:R-:W-:Y:S01]  /*3d60*/  IMAD.MOV.U32 R29, RZ, RZ, R31 ;  /* 0x000000ffff1d7224 */ /* 0x000fe200078e001f */
[----:B------:R-:W-:-:S07]  /*3d70*/  MOV R47, 0x3d90 ;  /* 0x00003d90002f7802 */ /* 0x000fce0000000f00 */
[----:B------:R-:W-:Y:S05]  /*3d80*/  CALL.REL.NOINC `($__internal_1_$__cuda_sm3x_div_rn_noftz_f32_slowpath) ;  /* 0x0000000000c07944 */ /* 0x000fea0003c00000 */
[----:B------:R-:W-:-:S07]  /*3d90*/  IMAD.MOV.U32 R28, RZ, RZ, R37 ;  /* 0x000000ffff1c7224 */ /* 0x000fce00078e0025 */
.L_x_197:
[----:B------:R-:W-:Y:S05]  /*3da0*/  BSYNC.RECONVERGENT B4 ;  /* 0x0000000000047941 */ /* 0x000fea0003800200 */
.L_x_196:
[----:B------:R-:W-:-:S04]  /*3db0*/  FMNMX R28, R28, R11, !PT ;  /* 0x0000000b1c1c7209 */ /* 0x000fc80007800000 */
[----:B------:R-:W-:-:S05]  /*3dc0*/  FMNMX R31, R28, 1, PT ;  /* 0x3f8000001c1f7809 */ /* 0x000fca0003800000 */
[----:B------:R-:W-:-:S04]  /*3dd0*/  FADD R29, -R31, 1 ;  /* 0x3f8000001f1d7421 */ /* 0x000fc80000000100 */
[----:B------:R-:W-:Y:S01]  /*3de0*/  FMUL R33, R36, R29 ;  /* 0x0000001d24217220 */ /* 0x000fe20000400000 */
[----:B------:R-:W-:-:S04]  /*3df0*/  IMAD.WIDE.U32 R28, R4, 0x4, R26 ;  /* 0x00000004041c7825 */ /* 0x000fc800078e001a */
[----:B------:R-:W-:-:S05]  /*3e00*/  FFMA R33, R30, R31, R33 ;  /* 0x0000001f1e217223 */ /* 0x000fca0000000021 */
[----:B------:R0:W-:Y:S01]  /*3e10*/  STG.E desc[UR8][R28.64], R33 ;  /* 0x000000211c007986 */ /* 0x0001e2000c101908 */
[----:B------:R-:W-:Y:S05]  /*3e20*/  BRA `(.L_x_198) ;  /* 0x00000000000c7947 */ /* 0x000fea0003800000 */
.L_x_182:
[----:B------:R-:W-:Y:S05]  /*3e30*/  BSYNC.RELIABLE B2 ;  /* 0x0000000000027941 */ /* 0x000fea0003800100 */
.L_x_181:
[----:B------:R-:W-:-:S05]  /*3e40*/  IMAD.WIDE.U32 R28, R4, 0x4, R26 ;  /* 0x00000004041c7825 */ /* 0x000fca00078e001a */
[----:B-----5:R1:W-:Y:S02]  /*3e50*/  STG.E desc[UR8][R28.64], R36 ;  /* 0x000000241c007986 */ /* 0x0203e4000c101908 */
.L_x_198:
[----:B------:R-:W-:Y:S05]  /*3e60*/  BSYNC.RECONVERGENT B3 ;  /* 0x0000000000037941 */ /* 0x000fea0003800200 */
.L_x_180:
[----:B------:R-:W-:Y:S01]  /*3e70*/  IADD3 R16, PT, PT, R16, 0x1, RZ ;  /* 0x0000000110107810 */ /* 0x000fe20007ffe0ff */
[----:B------:R-:W-:Y:S01]  /*3e80*/  BSSY.RECONVERGENT B0, `(.L_x_199) ;  /* 0x0000019000007945 */ /* 0x000fe20003800200 */
[----:B01----:R-:W-:-:S04]  /*3e90*/  SHF.R.U32.HI R29, RZ, 0x1, R3 ;  /* 0x00000001ff1d7819 */ /* 0x003fc80000011603 */
[----:B------:R-:W-:-:S13]  /*3ea0*/  ISETP.NE.AND P0, PT, R16, R29, PT ;  /* 0x0000001d1000720c */ /* 0x000fda0003f05270 */
[----:B------:R-:W-:Y:S05]  /*3eb0*/  @P0 BRA `(.L_x_200) ;  /* 0x0000000000540947 */ /* 0x000fea0003800000 */
[----:B------:R-:W-:Y:S01]  /*3ec0*/  IMAD.MOV.U32 R30, RZ, RZ, R24 ;  /* 0x000000ffff1e7224 */ /* 0x000fe200078e0018 */
[----:B------:R-:W-:Y:S01]  /*3ed0*/  MOV R31, R25 ;  /* 0x00000019001f7202 */ /* 0x000fe20000000f00 */
[----:B------:R-:W-:Y:S01]  /*3ee0*/  IMAD.MOV.U32 R28, RZ, RZ, R22 ;  /* 0x000000ffff1c7224 */ /* 0x000fe200078e0016 */
[----:B------:R-:W-:Y:S01]  /*3ef0*/  MOV R29, R23 ;  /* 0x00000017001d7202 */ /* 0x000fe20000000f00 */
[----:B------:R-:W-:Y:S02]  /*3f00*/  IMAD.MOV.U32 R10, RZ, RZ, R8 ;  /* 0x000000ffff0a7224 */ /* 0x000fe400078e0008 */
[----:B------:R-:W-:Y:S01]  /*3f10*/  HFMA2 R8, -RZ, RZ, 0, 0 ;  /* 0x00000000ff087431 */ /* 0x000fe200000001ff */
[----:B------:R-:W-:Y:S01]  /*3f20*/  MOV R43, R41 ;  /* 0x00000029002b7202 */ /* 0x000fe20000000f00 */
[----:B------:R-:W-:Y:S01]  /*3f30*/  IMAD.MOV.U32 R9, RZ, RZ, R7 ;  /* 0x000000ffff097224 */ /* 0x000fe200078e0007 */
[----:B------:R-:W-:Y:S01]  /*3f40*/  MOV R40, R38 ;  /* 0x0000002600287202 */ /* 0x000fe20000000f00 */
[----:B------:R-:W-:Y:S01]  /*3f50*/  IMAD.MOV.U32 R23, RZ, RZ, R19 ;  /* 0x000000ffff177224 */ /* 0x000fe200078e0013 */
[----:B------:R-:W-:Y:S01]  /*3f60*/  MOV R22, R18 ;  /* 0x0000001200167202 */ /* 0x000fe20000000f00 */
[----:B------:R-:W-:Y:S01]  /*3f70*/  IMAD.MOV.U32 R25, RZ, RZ, R21 ;  /* 0x000000ffff197224 */ /* 0x000fe200078e0015 */
[----:B------:R-:W-:Y:S01]  /*3f80*/  MOV R24, R20 ;  /* 0x0000001400187202 */ /* 0x000fe20000000f00 */
[----:B------:R-:W-:Y:S01]  /*3f90*/  IMAD.MOV.U32 R16, RZ, RZ, RZ ;  /* 0x000000ffff107224 */ /* 0x000fe200078e00ff */
[----:B------:R-:W-:Y:S01]  /*3fa0*/  MOV R7, RZ ;  /* 0x000000ff00077202 */ /* 0x000fe20000000f00 */
[----:B------:R-:W-:Y:S01]  /*3fb0*/  IMAD.MOV.U32 R41, RZ, RZ, RZ ;  /* 0x000000ffff297224 */ /* 0x000fe200078e00ff */
[----:B------:R-:W-:Y:S01]  /*3fc0*/  MOV R20, R30 ;  /* 0x0000001e00147202 */ /* 0x000fe20000000f00 */
[----:B------:R-:W-:Y:S01]  /*3fd0*/  IMAD.MOV.U32 R38, RZ, RZ, RZ ;  /* 0x000000ffff267224 */ /* 0x000fe200078e00ff */
[----:B------:R-:W-:Y:S01]  /*3fe0*/  MOV R18, R28 ;  /* 0x0000001c00127202 */ /* 0x000fe20000000f00 */
[----:B------:R-:W-:-:S02]  /*3ff0*/  IMAD.MOV.U32 R21, RZ, RZ, R31 ;  /* 0x000000ffff157224 */ /* 0x000fc400078e001f */
[----:B------:R-:W-:-:S07]  /*4000*/  IMAD.MOV.U32 R19, RZ, RZ, R29 ;  /* 0x000000ffff137224 */ /* 0x000fce00078e001d */
.L_x_200:
[----:B------:R-:W-:Y:S05]  /*4010*/  BSYNC.RECONVERGENT B0 ;  /* 0x0000000000007941 */ /* 0x000fea0003800200 */
.L_x_199:
[----:B------:R-:W0:Y:S01]  /*4020*/  LDCU UR4, c[0x0][0x3b0] ;  /* 0x00007600ff0477ac */ /* 0x000e220008000800 */
[----:B------:R-:W-:Y:S01]  /*4030*/  IADD3 R4, PT, PT, R4, 0x1, RZ ;  /* 0x0000000104047810 */ /* 0x000fe20007ffe0ff */
[----:B------:R-:W-:Y:S01]  /*4040*/  IMAD.MOV.U32 R32, RZ, RZ, R45 ;  /* 0x000000ffff207224 */ /* 0x000fe200078e002d */
[----:B------:R-:W-:Y:S02]  /*4050*/  MOV R31, R44 ;  /* 0x0000002c001f7202 */ /* 0x000fe40000000f00 */
[----:B0-----:R-:W-:-:S13]  /*4060*/  ISETP.GE.AND P0, PT, R4, UR4, PT ;  /* 0x0000000404007c0c */ /* 0x001fda000bf06270 */
[----:B------:R-:W-:Y:S05]  /*4070*/  @!P0 BRA `(.L_x_201) ;  /* 0xffffffdc00a08947 */ /* 0x000fea000383ffff */
[----:B------:R-:W-:Y:S05]  /*4080*/  EXIT ;  /* 0x000000000000794d */ /* 0x000fea0003800000 */
        .weak           $__internal_1_$__cuda_sm3x_div_rn_noftz_f32_slowpath
        .type           $__internal_1_$__cuda_sm3x_div_rn_noftz_f32_slowpath,@function
        .size           $__internal_1_$__cuda_sm3x_div_rn_noftz_f32_slowpath,(.L_x_215 - $__internal_1_$__cuda_sm3x_div_rn_noftz_f32_slowpath)
$__internal_1_$__cuda_sm3x_div_rn_noftz_f32_slowpath:
[----:B------:R-:W-:Y:S01]  /*4090*/  SHF.R.U32.HI R46, RZ, 0x17, R29 ;  /* 0x00000017ff2e7819 */ /* 0x000fe2000001161d */
[----:B------:R-:W-:Y:S01]  /*40a0*/  BSSY.RECONVERGENT B0, `(.L_x_202) ;  /* 0x0000062000007945 */ /* 0x000fe20003800200 */
[----:B------:R-:W-:Y:S02]  /*40b0*/  SHF.R.U32.HI R48, RZ, 0x17, R28 ;  /* 0x00000017ff307819 */ /* 0x000fe4000001161c */
[----:B------:R-:W-:Y:S02]  /*40c0*/  LOP3.LUT R46, R46, 0xff, RZ, 0xc0, !PT ;  /* 0x000000ff2e2e7812 */ /* 0x000fe400078ec0ff */
[----:B------:R-:W-:-:S03]  /*40d0*/  LOP3.LUT R48, R48, 0xff, RZ, 0xc0, !PT ;  /* 0x000000ff30307812 */ /* 0x000fc600078ec0ff */
[----:B------:R-:W-:Y:S01]  /*40e0*/  VIADD R50, R46, 0xffffffff ;  /* 0xffffffff2e327836 */ /* 0x000fe20000000000 */
[----:B------:R-:W-:-:S04]  /*40f0*/  IADD3 R49, PT, PT, R48, -0x1, RZ ;  /* 0xffffffff30317810 */ /* 0x000fc80007ffe0ff */
[----:B------:R-:W-:-:S04]  /*4100*/  ISETP.GT.U32.AND P0, PT, R50, 0xfd, PT ;  /* 0x000000fd3200780c */ /* 0x000fc80003f04070 */
[----:B------:R-:W-:-:S13]  /*4110*/  ISETP.GT.U32.OR P0, PT, R49, 0xfd, P0 ;  /* 0x000000fd3100780c */ /* 0x000fda0000704470 */
[----:B------:R-:W-:Y:S01]  /*4120*/  @!P0 IMAD.MOV.U32 R37, RZ, RZ, RZ ;  /* 0x000000ffff258224 */ /* 0x000fe200078e00ff */
        /* <DEDUP_REMOVED lines=19> */
[----:B------:R-:W-:Y:S01]  /*4260*/  @P0 MOV R37, RZ ;  /* 0x000000ff00250202 */ /* 0x000fe20000000f00 */
[----:B------:R-:W-:Y:S02]  /*4270*/  @!P0 IMAD.MOV.U32 R37, RZ, RZ, -0x40 ;  /* 0xffffffc0ff258424 */ /* 0x000fe400078e00ff */
[----:B------:R-:W-:Y:S01]  /*4280*/  @!P0 FFMA R28, R28, 1.84467440737095516160e+19, RZ ;  /* 0x5f8000001c1c8823 */ /* 0x000fe200000000ff */
[----:B------:R-:W-:Y:S02]  /*4290*/  @!P1 FFMA R29, R29, 1.84467440737095516160e+19, RZ ;  /* 0x5f8000001d1d9823 */ /* 0x000fe400000000ff */
[----:B------:R-:W-:-:S07]  /*42a0*/  @!P1 IADD3 R37, PT, PT, R37, 0x40, RZ ;  /* 0x0000004025259810 */ /* 0x000fce0007ffe0ff */
.L_x_203:
[----:B------:R-:W-:Y:S01]  /*42b0*/  LEA R50, R46, 0xc0800000, 0x17 ;  /* 0xc08000002e327811 */ /* 0x000fe200078eb8ff */
[----:B------:R-:W-:Y:S01]  /*42c0*/  BSSY.RECONVERGENT B1, `(.L_x_208) ;  /* 0x0000036000017945 */ /* 0x000fe20003800200 */
[----:B------:R-:W-:-:S03]  /*42d0*/  IADD3 R51, PT, PT, R48, -0x7f, RZ ;  /* 0xffffff8130337810 */ /* 0x000fc60007ffe0ff */
[----:B------:R-:W-:Y:S01]  /*42e0*/  IMAD.IADD R52, R29, 0x1, -R50 ;  /* 0x000000011d347824 */ /* 0x000fe200078e0a32 */
[C---:B------:R-:W-:Y:S01]  /*42f0*/  IADD3 R46, PT, PT, R51.reuse, 0x7f, -R46 ;  /* 0x0000007f332e7810 */ /* 0x040fe20007ffe82e */
[----:B------:R-:W-:Y:S02]  /*4300*/  IMAD R28, R51, -0x800000, R28 ;  /* 0xff800000331c7824 */ /* 0x000fe400078e021c */
[----:B------:R-:W0:Y:S01]  /*4310*/  MUFU.RCP R50, R52 ;  /* 0x0000003400327308 */ /* 0x000e220000001000 */
[----:B------:R-:W-:Y:S01]  /*4320*/  FADD.FTZ R29, -R52, -RZ ;  /* 0x800000ff341d7221 */ /* 0x000fe20000010100 */
[----:B------:R-:W-:-:S03]  /*4330*/  IMAD.IADD R51, R46, 0x1, R37 ;  /* 0x000000012e337824 */ /* 0x000fc600078e0225 */
        /* <DEDUP_REMOVED lines=8> */
[----:B------:R-:W-:-:S04]  /*43c0*/  LOP3.LUT R46, R37, 0xff, RZ, 0xc0, !PT ;  /* 0x000000ff252e7812 */ /* 0x000fc800078ec0ff */
[----:B------:R-:W-:-:S05]  /*43d0*/  IADD3 R37, PT, PT, R46, R51, RZ ;  /* 0x000000332e257210 */ /* 0x000fca0007ffe0ff */
[----:B------:R-:W-:-:S05]  /*43e0*/  VIADD R46, R37, 0xffffffff ;  /* 0xffffffff252e7836 */ /* 0x000fca0000000000 */
        /* <DEDUP_REMOVED lines=12> */
[C---:B------:R-:W-:Y:S02]  /*44b0*/  IADD3 R48, PT, PT, R37.reuse, 0x20, RZ ;  /* 0x0000002025307810 */ /* 0x040fe40007ffe0ff */
[----:B------:R-:W-:Y:S02]  /*44c0*/  LOP3.LUT R46, R46, 0x7fffff, RZ, 0xc0, !PT ;  /* 0x007fffff2e2e7812 */ /* 0x000fe400078ec0ff */
[----:B------:R-:W-:Y:S02]  /*44d0*/  FSETP.NEU.FTZ.AND P0, PT, R50, R29, PT ;  /* 0x0000001d3200720b */ /* 0x000fe40003f1d000 */
[----:B------:R-:W-:Y:S01]  /*44e0*/  LOP3.LUT R29, R46, 0x800000, RZ, 0xfc, !PT ;  /* 0x008000002e1d7812 */ /* 0x000fe200078efcff */
[----:B------:R-:W-:Y:S01]  /*44f0*/  IMAD.MOV R46, RZ, RZ, -R37 ;  /* 0x000000ffff2e7224 */ /* 0x000fe200078e0a25 */
[----:B------:R-:W-:-:S02]  /*4500*/  ISETP.NE.AND P3, PT, R37, RZ, PT ;  /* 0x000000ff2500720c */ /* 0x000fc40003f65270 */
[----:B------:R-:W-:Y:S02]  /*4510*/  ISETP.NE.AND P1, PT, R37, RZ, PT ;  /* 0x000000ff2500720c */ /* 0x000fe40003f25270 */
[----:B------:R-:W-:Y:S02]  /*4520*/  SHF.L.U32 R48, R29, R48, RZ ;  /* 0x000000301d307219 */ /* 0x000fe400000006ff */
[----:B------:R-:W-:Y:S02]  /*4530*/  SEL R46, R46, RZ, P3 ;  /* 0x000000ff2e2e7207 */ /* 0x000fe40001800000 */
[----:B------:R-:W-:Y:S02]  /*4540*/  ISETP.NE.AND P1, PT, R48, RZ, P1 ;  /* 0x000000ff3000720c */ /* 0x000fe40000f25270 */
[----:B------:R-:W-:Y:S02]  /*4550*/  SHF.R.U32.HI R46, RZ, R46, R29 ;  /* 0x0000002eff2e7219 */ /* 0x000fe4000001161d */
[----:B------:R-:W-:-:S02]  /*4560*/  PLOP3.LUT P0, PT, P0, P1, PT, 0xf8, 0x8f ;  /* 0x00000000008f781c */ /* 0x000fc40000703f70 */
[----:B------:R-:W-:Y:S02]  /*4570*/  SHF.R.U32.HI R48, RZ, 0x1, R46 ;  /* 0x00000001ff307819 */ /* 0x000fe4000001162e */
[----:B------:R-:W-:-:S04]  /*4580*/  SEL R29, RZ, 0x1, !P0 ;  /* 0x00000001ff1d7807 */ /* 0x000fc80004000000 */
[----:B------:R-:W-:-:S04]  /*4590*/  LOP3.LUT R29, R29, 0x1, R48, 0xf8, !PT ;  /* 0x000000011d1d7812 */ /* 0x000fc800078ef830 */
[----:B------:R-:W-:-:S04]  /*45a0*/  LOP3.LUT R29, R29, R46, RZ, 0xc0, !PT ;  /* 0x0000002e1d1d7212 */ /* 0x000fc800078ec0ff */
[----:B------:R-:W-:-:S04]  /*45b0*/  IADD3 R29, PT, PT, R48, R29, RZ ;  /* 0x0000001d301d7210 */ /* 0x000fc80007ffe0ff */
[----:B------:R-:W-:Y:S01]  /*45c0*/  LOP3.LUT R28, R29, R28, RZ, 0xfc, !PT ;  /* 0x0000001c1d1c7212 */ /* 0x000fe200078efcff */
[----:B------:R-:W-:Y:S06]  /*45d0*/  BRA `(.L_x_211) ;  /* 0x0000000000107947 */ /* 0x000fec0003800000 */
.L_x_210:
[----:B------:R-:W-:-:S04]  /*45e0*/  LOP3.LUT R28, R28, 0x80000000, RZ, 0xc0, !PT ;  /* 0x800000001c1c7812 */ /* 0x000fc800078ec0ff */
[----:B------:R-:W-:Y:S01]  /*45f0*/  LOP3.LUT R28, R28, 0x7f800000, RZ, 0xfc, !PT ;  /* 0x7f8000001c1c7812 */ /* 0x000fe200078efcff */
[----:B------:R-:W-:Y:S06]  /*4600*/  BRA `(.L_x_211) ;  /* 0x0000000000047947 */ /* 0x000fec0003800000 */
.L_x_209:
[----:B------:R-:W-:-:S07]  /*4610*/  IMAD R28, R51, 0x800000, R28 ;  /* 0x00800000331c7824 */ /* 0x000fce00078e021c */
.L_x_211:
[----:B------:R-:W-:Y:S05]  /*4620*/  BSYNC.RECONVERGENT B1 ;  /* 0x0000000000017941 */ /* 0x000fea0003800200 */
.L_x_208:
[----:B------:R-:W-:Y:S05]  /*4630*/  BRA `(.L_x_212) ;  /* 0x0000000000207947 */ /* 0x000fea0003800000 */
.L_x_207:
[----:B------:R-:W-:-:S04]  /*4640*/  LOP3.LUT R28, R29, 0x80000000, R28, 0x48, !PT ;  /* 0x800000001d1c7812 */ /* 0x000fc800078e481c */
[----:B------:R-:W-:Y:S01]  /*4650*/  LOP3.LUT R28, R28, 0x7f800000, RZ, 0xfc, !PT ;  /* 0x7f8000001c1c7812 */ /* 0x000fe200078efcff */
[----:B------:R-:W-:Y:S06]  /*4660*/  BRA `(.L_x_212) ;  /* 0x0000000000147947 */ /* 0x000fec0003800000 */
.L_x_206:
[----:B------:R-:W-:Y:S01]  /*4670*/  LOP3.LUT R28, R29, 0x80000000, R28, 0x48, !PT ;  /* 0x800000001d1c7812 */ /* 0x000fe200078e481c */
[----:B------:R-:W-:Y:S06]  /*4680*/  BRA `(.L_x_212) ;  /* 0x00000000000c7947 */ /* 0x000fec0003800000 */
.L_x_205:
[----:B------:R-:W0:Y:S01]  /*4690*/  MUFU.RSQ R28, -QNAN ;  /* 0xffc00000001c7908 */ /* 0x000e220000001400 */
[----:B------:R-:W-:Y:S05]  /*46a0*/  BRA `(.L_x_212) ;  /* 0x0000000000047947 */ /* 0x000fea0003800000 */
.L_x_204:
[----:B------:R-:W-:-:S07]  /*46b0*/  FADD.FTZ R28, R28, R29 ;  /* 0x0000001d1c1c7221 */ /* 0x000fce0000010000 */
.L_x_212:
[----:B------:R-:W-:Y:S05]  /*46c0*/  BSYNC.RECONVERGENT B0 ;  /* 0x0000000000007941 */ /* 0x000fea0003800200 */
.L_x_202:
[----:B------:R-:W-:Y:S01]  /*46d0*/  HFMA2 R29, -RZ, RZ, 0, 0 ;  /* 0x00000000ff1d7431 */ /* 0x000fe200000001ff */
[----:B0-----:R-:W-:Y:S01]  /*46e0*/  MOV R37, R28 ;  /* 0x0000001c00257202 */ /* 0x001fe20000000f00 */
[----:B------:R-:W-:-:S04]  /*46f0*/  IMAD.MOV.U32 R28, RZ, RZ, R47 ;  /* 0x000000ffff1c7224 */ /* 0x000fc800078e002f */
[----:B------:R-:W-:Y:S05]  /*4700*/  RET.REL.NODEC R28 `(frama_batch_f32) ;  /* 0xffffffb81c3c7950 */ /* 0x000fea0003c3ffff */
.L_x_213:
        /* <DEDUP_REMOVED lines=15> */
.L_x_215:


//--------------------- .nv.shared.reserved.0     --------------------------
	.section	.nv.shared.reserved.0,"aw",@nobits
	.weak		__nv_reservedSMEM_offset_0_alias
	.size		__nv_reservedSMEM_offset_0_alias, 0, 64
	.other		__nv_reservedSMEM_offset_0_alias,@"STO_CUDA_RESERVED_SHARED STV_DEFAULT"
__nv_reservedSMEM_offset_0_alias:
	.zero		0
	.zero		64


//--------------------- .nv.constant0.frama_many_series_one_param_f32 --------------------------
	.section	.nv.constant0.frama_many_series_one_param_f32,"a",@progbits
	.sectionflags	@""
	.align	4
.nv.constant0.frama_many_series_one_param_f32:
	.zero		960


//--------------------- .nv.constant0.frama_batch_f32 --------------------------
	.section	.nv.constant0.frama_batch_f32,"a",@progbits
	.sectionflags	@""
	.align	4
.nv.constant0.frama_batch_f32:
	.zero		968


//--------------------- SYMBOLS --------------------------

	.type		.nv.reservedSmem.offset0,@object
	.size		.nv.reservedSmem.offset0,0x4
